//
// Generated by NVIDIA NVVM Compiler
//
// Compiler Build ID: CL-36424714
// Cuda compilation tools, release 13.0, V13.0.88
// Based on NVVM 20.0.0
//

.version 9.0
.target sm_100
.address_size 64

	// .globl	_Z26gpu_pooling_forward_kernelIfLi32ELi16EEvPKT_PKiS4_PS0_li

.visible .entry _Z26gpu_pooling_forward_kernelIfLi32ELi16EEvPKT_PKiS4_PS0_li(
	.param .u64 .ptr .align 1 _Z26gpu_pooling_forward_kernelIfLi32ELi16EEvPKT_PKiS4_PS0_li_param_0,
	.param .u64 .ptr .align 1 _Z26gpu_pooling_forward_kernelIfLi32ELi16EEvPKT_PKiS4_PS0_li_param_1,
	.param .u64 .ptr .align 1 _Z26gpu_pooling_forward_kernelIfLi32ELi16EEvPKT_PKiS4_PS0_li_param_2,
	.param .u64 .ptr .align 1 _Z26gpu_pooling_forward_kernelIfLi32ELi16EEvPKT_PKiS4_PS0_li_param_3,
	.param .u64 _Z26gpu_pooling_forward_kernelIfLi32ELi16EEvPKT_PKiS4_PS0_li_param_4,
	.param .u32 _Z26gpu_pooling_forward_kernelIfLi32ELi16EEvPKT_PKiS4_PS0_li_param_5
)
.maxntid 512
.minnctapersm 2
{
	.reg .pred 	%p<128>;
	.reg .b16 	%rs<6>;
	.reg .b32 	%r<117>;
	.reg .b32 	%f<63>;
	.reg .b64 	%rd<606>;

	ld.param.u64 	%rd225, [_Z26gpu_pooling_forward_kernelIfLi32ELi16EEvPKT_PKiS4_PS0_li_param_0];
	ld.param.u64 	%rd222, [_Z26gpu_pooling_forward_kernelIfLi32ELi16EEvPKT_PKiS4_PS0_li_param_1];
	ld.param.u64 	%rd223, [_Z26gpu_pooling_forward_kernelIfLi32ELi16EEvPKT_PKiS4_PS0_li_param_2];
	ld.param.u64 	%rd226, [_Z26gpu_pooling_forward_kernelIfLi32ELi16EEvPKT_PKiS4_PS0_li_param_3];
	ld.param.u64 	%rd224, [_Z26gpu_pooling_forward_kernelIfLi32ELi16EEvPKT_PKiS4_PS0_li_param_4];
	ld.param.u32 	%r42, [_Z26gpu_pooling_forward_kernelIfLi32ELi16EEvPKT_PKiS4_PS0_li_param_5];
	cvta.to.global.u64 	%rd1, %rd226;
	cvta.to.global.u64 	%rd2, %rd225;
	mov.u32 	%r43, %ntid.x;
	shr.u32 	%r1, %r43, 5;
	cvt.u16.u32 	%rs2, %r1;
	and.b16  	%rs3, %rs2, 255;
	add.s16 	%rs4, %rs2, 15;
	and.b16  	%rs5, %rs4, 255;
	div.u16 	%rs1, %rs5, %rs3;
	setp.lt.s32 	%p1, %r42, 1;
	@%p1 bra 	$L__BB0_6;
	mov.u32 	%r2, %tid.x;
	setp.lt.s64 	%p2, %rd224, 1;
	and.b32  	%r44, %r2, 31;
	cvt.u64.u32 	%rd3, %r44;
	@%p2 bra 	$L__BB0_6;
	add.s64 	%rd227, %rd224, 31;
	shr.s64 	%rd228, %rd227, 63;
	shr.u64 	%rd229, %rd228, 59;
	add.s64 	%rd230, %rd227, %rd229;
	shr.s64 	%rd231, %rd230, 5;
	max.s64 	%rd4, %rd231, 1;
	add.s32 	%r46, %r42, 15;
	shr.s32 	%r47, %r46, 31;
	shr.u32 	%r48, %r47, 28;
	add.s32 	%r49, %r46, %r48;
	shr.s32 	%r50, %r49, 4;
	max.s32 	%r3, %r50, 1;
	mov.u32 	%r4, %nctaid.x;
	cvta.to.global.u64 	%rd5, %rd222;
	cvta.to.global.u64 	%rd6, %rd223;
	shr.u32 	%r5, %r2, 5;
	mov.b32 	%r116, 0;
	mov.u32 	%r6, %ctaid.x;
$L__BB0_3:
	mad.lo.s32 	%r51, %r116, %r4, %r6;
	shl.b32 	%r8, %r51, 4;
	setp.ge.s32 	%p3, %r8, %r42;
	@%p3 bra 	$L__BB0_6;
	add.s32 	%r52, %r8, 16;
	min.s32 	%r9, %r52, %r42;
	add.s32 	%r10, %r8, %r5;
	setp.lt.s32 	%p4, %r10, %r9;
	@%p4 bra 	$L__BB0_7;
$L__BB0_5:
	add.s32 	%r116, %r116, 1;
	setp.eq.s32 	%p127, %r116, %r3;
	@%p127 bra 	$L__BB0_6;
	bra.uni 	$L__BB0_3;
$L__BB0_6:
	ret;
$L__BB0_7:
	mul.wide.s32 	%rd233, %r10, 4;
	add.s64 	%rd7, %rd5, %rd233;
	ld.global.nc.u32 	%r53, [%rd7];
	cvt.s64.s32 	%rd234, %r53;
	mul.lo.s64 	%rd8, %rd224, %rd234;
	add.s64 	%rd9, %rd6, %rd233;
	ld.global.nc.u32 	%r54, [%rd9];
	cvt.s64.s32 	%rd235, %r54;
	mul.lo.s64 	%rd10, %rd224, %rd235;
	mov.b64 	%rd575, 0;
$L__BB0_8:
	shl.b64 	%rd236, %rd575, 5;
	or.b64  	%rd12, %rd236, %rd3;
	setp.ge.s64 	%p5, %rd12, %rd224;
	@%p5 bra 	$L__BB0_10;
	add.s64 	%rd237, %rd12, %rd8;
	shl.b64 	%rd238, %rd237, 2;
	add.s64 	%rd239, %rd2, %rd238;
	ld.global.nc.f32 	%f1, [%rd239];
	add.s64 	%rd240, %rd12, %rd10;
	shl.b64 	%rd241, %rd240, 2;
	add.s64 	%rd242, %rd1, %rd241;
	atom.global.add.f32 	%f2, [%rd242], %f1;
	add.s64 	%rd575, %rd575, 1;
	setp.ne.s64 	%p6, %rd575, %rd4;
	@%p6 bra 	$L__BB0_8;
$L__BB0_10:
	setp.lt.u16 	%p7, %rs1, 2;
	@%p7 bra 	$L__BB0_5;
	add.s32 	%r12, %r10, %r1;
	setp.ge.s32 	%p8, %r12, %r9;
	@%p8 bra 	$L__BB0_5;
	shl.b32 	%r13, %r1, 2;
	cvt.u64.u32 	%rd244, %r13;
	add.s64 	%rd14, %rd7, %rd244;
	ld.global.nc.u32 	%r55, [%rd14];
	cvt.s64.s32 	%rd245, %r55;
	mul.lo.s64 	%rd15, %rd224, %rd245;
	add.s64 	%rd16, %rd9, %rd244;
	ld.global.nc.u32 	%r56, [%rd16];
	cvt.s64.s32 	%rd246, %r56;
	mul.lo.s64 	%rd17, %rd224, %rd246;
	mov.b64 	%rd576, 0;
$L__BB0_13:
	shl.b64 	%rd247, %rd576, 5;
	or.b64  	%rd19, %rd247, %rd3;
	setp.ge.s64 	%p9, %rd19, %rd224;
	@%p9 bra 	$L__BB0_15;
	add.s64 	%rd248, %rd19, %rd15;
	shl.b64 	%rd249, %rd248, 2;
	add.s64 	%rd250, %rd2, %rd249;
	ld.global.nc.f32 	%f3, [%rd250];
	add.s64 	%rd251, %rd19, %rd17;
	shl.b64 	%rd252, %rd251, 2;
	add.s64 	%rd253, %rd1, %rd252;
	atom.global.add.f32 	%f4, [%rd253], %f3;
	add.s64 	%rd576, %rd576, 1;
	setp.ne.s64 	%p10, %rd576, %rd4;
	@%p10 bra 	$L__BB0_13;
$L__BB0_15:
	setp.eq.s16 	%p11, %rs1, 2;
	@%p11 bra 	$L__BB0_5;
	add.s32 	%r14, %r12, %r1;
	setp.ge.s32 	%p12, %r14, %r9;
	@%p12 bra 	$L__BB0_5;
	add.s64 	%rd21, %rd14, %rd244;
	ld.global.nc.u32 	%r57, [%rd21];
	cvt.s64.s32 	%rd256, %r57;
	mul.lo.s64 	%rd22, %rd224, %rd256;
	add.s64 	%rd23, %rd16, %rd244;
	ld.global.nc.u32 	%r58, [%rd23];
	cvt.s64.s32 	%rd257, %r58;
	mul.lo.s64 	%rd24, %rd224, %rd257;
	mov.b64 	%rd577, 0;
$L__BB0_18:
	shl.b64 	%rd258, %rd577, 5;
	or.b64  	%rd26, %rd258, %rd3;
	setp.ge.s64 	%p13, %rd26, %rd224;
	@%p13 bra 	$L__BB0_20;
	add.s64 	%rd259, %rd26, %rd22;
	shl.b64 	%rd260, %rd259, 2;
	add.s64 	%rd261, %rd2, %rd260;
	ld.global.nc.f32 	%f5, [%rd261];
	add.s64 	%rd262, %rd26, %rd24;
	shl.b64 	%rd263, %rd262, 2;
	add.s64 	%rd264, %rd1, %rd263;
	atom.global.add.f32 	%f6, [%rd264], %f5;
	add.s64 	%rd577, %rd577, 1;
	setp.ne.s64 	%p14, %rd577, %rd4;
	@%p14 bra 	$L__BB0_18;
$L__BB0_20:
	setp.lt.u16 	%p15, %rs1, 4;
	@%p15 bra 	$L__BB0_5;
	add.s32 	%r15, %r14, %r1;
	setp.ge.s32 	%p16, %r15, %r9;
	@%p16 bra 	$L__BB0_5;
	add.s64 	%rd28, %rd21, %rd244;
	ld.global.nc.u32 	%r59, [%rd28];
	cvt.s64.s32 	%rd267, %r59;
	mul.lo.s64 	%rd29, %rd224, %rd267;
	add.s64 	%rd30, %rd23, %rd244;
	ld.global.nc.u32 	%r60, [%rd30];
	cvt.s64.s32 	%rd268, %r60;
	mul.lo.s64 	%rd31, %rd224, %rd268;
	mov.b64 	%rd578, 0;
$L__BB0_23:
	shl.b64 	%rd269, %rd578, 5;
	or.b64  	%rd33, %rd269, %rd3;
	setp.ge.s64 	%p17, %rd33, %rd224;
	@%p17 bra 	$L__BB0_25;
	add.s64 	%rd270, %rd33, %rd29;
	shl.b64 	%rd271, %rd270, 2;
	add.s64 	%rd272, %rd2, %rd271;
	ld.global.nc.f32 	%f7, [%rd272];
	add.s64 	%rd273, %rd33, %rd31;
	shl.b64 	%rd274, %rd273, 2;
	add.s64 	%rd275, %rd1, %rd274;
	atom.global.add.f32 	%f8, [%rd275], %f7;
	add.s64 	%rd578, %rd578, 1;
	setp.ne.s64 	%p18, %rd578, %rd4;
	@%p18 bra 	$L__BB0_23;
$L__BB0_25:
	setp.eq.s16 	%p19, %rs1, 4;
	@%p19 bra 	$L__BB0_5;
	add.s32 	%r16, %r15, %r1;
	setp.ge.s32 	%p20, %r16, %r9;
	@%p20 bra 	$L__BB0_5;
	add.s64 	%rd35, %rd28, %rd244;
	ld.global.nc.u32 	%r61, [%rd35];
	cvt.s64.s32 	%rd278, %r61;
	mul.lo.s64 	%rd36, %rd224, %rd278;
	add.s64 	%rd37, %rd30, %rd244;
	ld.global.nc.u32 	%r62, [%rd37];
	cvt.s64.s32 	%rd279, %r62;
	mul.lo.s64 	%rd38, %rd224, %rd279;
	mov.b64 	%rd579, 0;
$L__BB0_28:
	shl.b64 	%rd280, %rd579, 5;
	or.b64  	%rd40, %rd280, %rd3;
	setp.ge.s64 	%p21, %rd40, %rd224;
	@%p21 bra 	$L__BB0_30;
	add.s64 	%rd281, %rd40, %rd36;
	shl.b64 	%rd282, %rd281, 2;
	add.s64 	%rd283, %rd2, %rd282;
	ld.global.nc.f32 	%f9, [%rd283];
	add.s64 	%rd284, %rd40, %rd38;
	shl.b64 	%rd285, %rd284, 2;
	add.s64 	%rd286, %rd1, %rd285;
	atom.global.add.f32 	%f10, [%rd286], %f9;
	add.s64 	%rd579, %rd579, 1;
	setp.ne.s64 	%p22, %rd579, %rd4;
	@%p22 bra 	$L__BB0_28;
$L__BB0_30:
	setp.lt.u16 	%p23, %rs1, 6;
	@%p23 bra 	$L__BB0_5;
	add.s32 	%r17, %r16, %r1;
	setp.ge.s32 	%p24, %r17, %r9;
	@%p24 bra 	$L__BB0_5;
	add.s64 	%rd42, %rd35, %rd244;
	ld.global.nc.u32 	%r63, [%rd42];
	cvt.s64.s32 	%rd289, %r63;
	mul.lo.s64 	%rd43, %rd224, %rd289;
	add.s64 	%rd44, %rd37, %rd244;
	ld.global.nc.u32 	%r64, [%rd44];
	cvt.s64.s32 	%rd290, %r64;
	mul.lo.s64 	%rd45, %rd224, %rd290;
	mov.b64 	%rd580, 0;
$L__BB0_33:
	shl.b64 	%rd291, %rd580, 5;
	or.b64  	%rd47, %rd291, %rd3;
	setp.ge.s64 	%p25, %rd47, %rd224;
	@%p25 bra 	$L__BB0_35;
	add.s64 	%rd292, %rd47, %rd43;
	shl.b64 	%rd293, %rd292, 2;
	add.s64 	%rd294, %rd2, %rd293;
	ld.global.nc.f32 	%f11, [%rd294];
	add.s64 	%rd295, %rd47, %rd45;
	shl.b64 	%rd296, %rd295, 2;
	add.s64 	%rd297, %rd1, %rd296;
	atom.global.add.f32 	%f12, [%rd297], %f11;
	add.s64 	%rd580, %rd580, 1;
	setp.ne.s64 	%p26, %rd580, %rd4;
	@%p26 bra 	$L__BB0_33;
$L__BB0_35:
	setp.eq.s16 	%p27, %rs1, 6;
	@%p27 bra 	$L__BB0_5;
	add.s32 	%r18, %r17, %r1;
	setp.ge.s32 	%p28, %r18, %r9;
	@%p28 bra 	$L__BB0_5;
	add.s64 	%rd49, %rd42, %rd244;
	ld.global.nc.u32 	%r65, [%rd49];
	cvt.s64.s32 	%rd300, %r65;
	mul.lo.s64 	%rd50, %rd224, %rd300;
	add.s64 	%rd51, %rd44, %rd244;
	ld.global.nc.u32 	%r66, [%rd51];
	cvt.s64.s32 	%rd301, %r66;
	mul.lo.s64 	%rd52, %rd224, %rd301;
	mov.b64 	%rd581, 0;
$L__BB0_38:
	shl.b64 	%rd302, %rd581, 5;
	or.b64  	%rd54, %rd302, %rd3;
	setp.ge.s64 	%p29, %rd54, %rd224;
	@%p29 bra 	$L__BB0_40;
	add.s64 	%rd303, %rd54, %rd50;
	shl.b64 	%rd304, %rd303, 2;
	add.s64 	%rd305, %rd2, %rd304;
	ld.global.nc.f32 	%f13, [%rd305];
	add.s64 	%rd306, %rd54, %rd52;
	shl.b64 	%rd307, %rd306, 2;
	add.s64 	%rd308, %rd1, %rd307;
	atom.global.add.f32 	%f14, [%rd308], %f13;
	add.s64 	%rd581, %rd581, 1;
	setp.ne.s64 	%p30, %rd581, %rd4;
	@%p30 bra 	$L__BB0_38;
$L__BB0_40:
	setp.lt.u16 	%p31, %rs1, 8;
	@%p31 bra 	$L__BB0_5;
	add.s32 	%r19, %r18, %r1;
	setp.ge.s32 	%p32, %r19, %r9;
	@%p32 bra 	$L__BB0_5;
	add.s64 	%rd56, %rd49, %rd244;
	ld.global.nc.u32 	%r67, [%rd56];
	cvt.s64.s32 	%rd311, %r67;
	mul.lo.s64 	%rd57, %rd224, %rd311;
	add.s64 	%rd58, %rd51, %rd244;
	ld.global.nc.u32 	%r68, [%rd58];
	cvt.s64.s32 	%rd312, %r68;
	mul.lo.s64 	%rd59, %rd224, %rd312;
	mov.b64 	%rd582, 0;
$L__BB0_43:
	shl.b64 	%rd313, %rd582, 5;
	or.b64  	%rd61, %rd313, %rd3;
	setp.ge.s64 	%p33, %rd61, %rd224;
	@%p33 bra 	$L__BB0_45;
	add.s64 	%rd314, %rd61, %rd57;
	shl.b64 	%rd315, %rd314, 2;
	add.s64 	%rd316, %rd2, %rd315;
	ld.global.nc.f32 	%f15, [%rd316];
	add.s64 	%rd317, %rd61, %rd59;
	shl.b64 	%rd318, %rd317, 2;
	add.s64 	%rd319, %rd1, %rd318;
	atom.global.add.f32 	%f16, [%rd319], %f15;
	add.s64 	%rd582, %rd582, 1;
	setp.ne.s64 	%p34, %rd582, %rd4;
	@%p34 bra 	$L__BB0_43;
$L__BB0_45:
	setp.eq.s16 	%p35, %rs1, 8;
	@%p35 bra 	$L__BB0_5;
	add.s32 	%r20, %r19, %r1;
	setp.ge.s32 	%p36, %r20, %r9;
	@%p36 bra 	$L__BB0_5;
	add.s64 	%rd63, %rd56, %rd244;
	ld.global.nc.u32 	%r69, [%rd63];
	cvt.s64.s32 	%rd322, %r69;
	mul.lo.s64 	%rd64, %rd224, %rd322;
	add.s64 	%rd65, %rd58, %rd244;
	ld.global.nc.u32 	%r70, [%rd65];
	cvt.s64.s32 	%rd323, %r70;
	mul.lo.s64 	%rd66, %rd224, %rd323;
	mov.b64 	%rd583, 0;
$L__BB0_48:
	shl.b64 	%rd324, %rd583, 5;
	or.b64  	%rd68, %rd324, %rd3;
	setp.ge.s64 	%p37, %rd68, %rd224;
	@%p37 bra 	$L__BB0_50;
	add.s64 	%rd325, %rd68, %rd64;
	shl.b64 	%rd326, %rd325, 2;
	add.s64 	%rd327, %rd2, %rd326;
	ld.global.nc.f32 	%f17, [%rd327];
	add.s64 	%rd328, %rd68, %rd66;
	shl.b64 	%rd329, %rd328, 2;
	add.s64 	%rd330, %rd1, %rd329;
	atom.global.add.f32 	%f18, [%rd330], %f17;
	add.s64 	%rd583, %rd583, 1;
	setp.ne.s64 	%p38, %rd583, %rd4;
	@%p38 bra 	$L__BB0_48;
$L__BB0_50:
	setp.lt.u16 	%p39, %rs1, 10;
	@%p39 bra 	$L__BB0_5;
	add.s32 	%r21, %r20, %r1;
	setp.ge.s32 	%p40, %r21, %r9;
	@%p40 bra 	$L__BB0_5;
	add.s64 	%rd70, %rd63, %rd244;
	ld.global.nc.u32 	%r71, [%rd70];
	cvt.s64.s32 	%rd333, %r71;
	mul.lo.s64 	%rd71, %rd224, %rd333;
	add.s64 	%rd72, %rd65, %rd244;
	ld.global.nc.u32 	%r72, [%rd72];
	cvt.s64.s32 	%rd334, %r72;
	mul.lo.s64 	%rd73, %rd224, %rd334;
	mov.b64 	%rd584, 0;
$L__BB0_53:
	shl.b64 	%rd335, %rd584, 5;
	or.b64  	%rd75, %rd335, %rd3;
	setp.ge.s64 	%p41, %rd75, %rd224;
	@%p41 bra 	$L__BB0_55;
	add.s64 	%rd336, %rd75, %rd71;
	shl.b64 	%rd337, %rd336, 2;
	add.s64 	%rd338, %rd2, %rd337;
	ld.global.nc.f32 	%f19, [%rd338];
	add.s64 	%rd339, %rd75, %rd73;
	shl.b64 	%rd340, %rd339, 2;
	add.s64 	%rd341, %rd1, %rd340;
	atom.global.add.f32 	%f20, [%rd341], %f19;
	add.s64 	%rd584, %rd584, 1;
	setp.ne.s64 	%p42, %rd584, %rd4;
	@%p42 bra 	$L__BB0_53;
$L__BB0_55:
	setp.eq.s16 	%p43, %rs1, 10;
	@%p43 bra 	$L__BB0_5;
	add.s32 	%r22, %r21, %r1;
	setp.ge.s32 	%p44, %r22, %r9;
	@%p44 bra 	$L__BB0_5;
	add.s64 	%rd77, %rd70, %rd244;
	ld.global.nc.u32 	%r73, [%rd77];
	cvt.s64.s32 	%rd344, %r73;
	mul.lo.s64 	%rd78, %rd224, %rd344;
	add.s64 	%rd79, %rd72, %rd244;
	ld.global.nc.u32 	%r74, [%rd79];
	cvt.s64.s32 	%rd345, %r74;
	mul.lo.s64 	%rd80, %rd224, %rd345;
	mov.b64 	%rd585, 0;
$L__BB0_58:
	shl.b64 	%rd346, %rd585, 5;
	or.b64  	%rd82, %rd346, %rd3;
	setp.ge.s64 	%p45, %rd82, %rd224;
	@%p45 bra 	$L__BB0_60;
	add.s64 	%rd347, %rd82, %rd78;
	shl.b64 	%rd348, %rd347, 2;
	add.s64 	%rd349, %rd2, %rd348;
	ld.global.nc.f32 	%f21, [%rd349];
	add.s64 	%rd350, %rd82, %rd80;
	shl.b64 	%rd351, %rd350, 2;
	add.s64 	%rd352, %rd1, %rd351;
	atom.global.add.f32 	%f22, [%rd352], %f21;
	add.s64 	%rd585, %rd585, 1;
	setp.ne.s64 	%p46, %rd585, %rd4;
	@%p46 bra 	$L__BB0_58;
$L__BB0_60:
	setp.lt.u16 	%p47, %rs1, 12;
	@%p47 bra 	$L__BB0_5;
	add.s32 	%r23, %r22, %r1;
	setp.ge.s32 	%p48, %r23, %r9;
	@%p48 bra 	$L__BB0_5;
	add.s64 	%rd84, %rd77, %rd244;
	ld.global.nc.u32 	%r75, [%rd84];
	cvt.s64.s32 	%rd355, %r75;
	mul.lo.s64 	%rd85, %rd224, %rd355;
	add.s64 	%rd86, %rd79, %rd244;
	ld.global.nc.u32 	%r76, [%rd86];
	cvt.s64.s32 	%rd356, %r76;
	mul.lo.s64 	%rd87, %rd224, %rd356;
	mov.b64 	%rd586, 0;
$L__BB0_63:
	shl.b64 	%rd357, %rd586, 5;
	or.b64  	%rd89, %rd357, %rd3;
	setp.ge.s64 	%p49, %rd89, %rd224;
	@%p49 bra 	$L__BB0_65;
	add.s64 	%rd358, %rd89, %rd85;
	shl.b64 	%rd359, %rd358, 2;
	add.s64 	%rd360, %rd2, %rd359;
	ld.global.nc.f32 	%f23, [%rd360];
	add.s64 	%rd361, %rd89, %rd87;
	shl.b64 	%rd362, %rd361, 2;
	add.s64 	%rd363, %rd1, %rd362;
	atom.global.add.f32 	%f24, [%rd363], %f23;
	add.s64 	%rd586, %rd586, 1;
	setp.ne.s64 	%p50, %rd586, %rd4;
	@%p50 bra 	$L__BB0_63;
$L__BB0_65:
	setp.eq.s16 	%p51, %rs1, 12;
	@%p51 bra 	$L__BB0_5;
	add.s32 	%r24, %r23, %r1;
	setp.ge.s32 	%p52, %r24, %r9;
	@%p52 bra 	$L__BB0_5;
	add.s64 	%rd91, %rd84, %rd244;
	ld.global.nc.u32 	%r77, [%rd91];
	cvt.s64.s32 	%rd366, %r77;
	mul.lo.s64 	%rd92, %rd224, %rd366;
	add.s64 	%rd93, %rd86, %rd244;
	ld.global.nc.u32 	%r78, [%rd93];
	cvt.s64.s32 	%rd367, %r78;
	mul.lo.s64 	%rd94, %rd224, %rd367;
	mov.b64 	%rd587, 0;
$L__BB0_68:
	shl.b64 	%rd368, %rd587, 5;
	or.b64  	%rd96, %rd368, %rd3;
	setp.ge.s64 	%p53, %rd96, %rd224;
	@%p53 bra 	$L__BB0_70;
	add.s64 	%rd369, %rd96, %rd92;
	shl.b64 	%rd370, %rd369, 2;
	add.s64 	%rd371, %rd2, %rd370;
	ld.global.nc.f32 	%f25, [%rd371];
	add.s64 	%rd372, %rd96, %rd94;
	shl.b64 	%rd373, %rd372, 2;
	add.s64 	%rd374, %rd1, %rd373;
	atom.global.add.f32 	%f26, [%rd374], %f25;
	add.s64 	%rd587, %rd587, 1;
	setp.ne.s64 	%p54, %rd587, %rd4;
	@%p54 bra 	$L__BB0_68;
$L__BB0_70:
	setp.lt.u16 	%p55, %rs1, 14;
	@%p55 bra 	$L__BB0_5;
	add.s32 	%r25, %r24, %r1;
	setp.ge.s32 	%p56, %r25, %r9;
	@%p56 bra 	$L__BB0_5;
	add.s64 	%rd98, %rd91, %rd244;
	ld.global.nc.u32 	%r79, [%rd98];
	cvt.s64.s32 	%rd377, %r79;
	mul.lo.s64 	%rd99, %rd224, %rd377;
	add.s64 	%rd100, %rd93, %rd244;
	ld.global.nc.u32 	%r80, [%rd100];
	cvt.s64.s32 	%rd378, %r80;
	mul.lo.s64 	%rd101, %rd224, %rd378;
	mov.b64 	%rd588, 0;
$L__BB0_73:
	shl.b64 	%rd379, %rd588, 5;
	or.b64  	%rd103, %rd379, %rd3;
	setp.ge.s64 	%p57, %rd103, %rd224;
	@%p57 bra 	$L__BB0_75;
	add.s64 	%rd380, %rd103, %rd99;
	shl.b64 	%rd381, %rd380, 2;
	add.s64 	%rd382, %rd2, %rd381;
	ld.global.nc.f32 	%f27, [%rd382];
	add.s64 	%rd383, %rd103, %rd101;
	shl.b64 	%rd384, %rd383, 2;
	add.s64 	%rd385, %rd1, %rd384;
	atom.global.add.f32 	%f28, [%rd385], %f27;
	add.s64 	%rd588, %rd588, 1;
	setp.ne.s64 	%p58, %rd588, %rd4;
	@%p58 bra 	$L__BB0_73;
$L__BB0_75:
	setp.eq.s16 	%p59, %rs1, 14;
	@%p59 bra 	$L__BB0_5;
	add.s32 	%r26, %r25, %r1;
	setp.ge.s32 	%p60, %r26, %r9;
	@%p60 bra 	$L__BB0_5;
	add.s64 	%rd105, %rd98, %rd244;
	ld.global.nc.u32 	%r81, [%rd105];
	cvt.s64.s32 	%rd388, %r81;
	mul.lo.s64 	%rd106, %rd224, %rd388;
	add.s64 	%rd107, %rd100, %rd244;
	ld.global.nc.u32 	%r82, [%rd107];
	cvt.s64.s32 	%rd389, %r82;
	mul.lo.s64 	%rd108, %rd224, %rd389;
	mov.b64 	%rd589, 0;
$L__BB0_78:
	shl.b64 	%rd390, %rd589, 5;
	or.b64  	%rd110, %rd390, %rd3;
	setp.ge.s64 	%p61, %rd110, %rd224;
	@%p61 bra 	$L__BB0_80;
	add.s64 	%rd391, %rd110, %rd106;
	shl.b64 	%rd392, %rd391, 2;
	add.s64 	%rd393, %rd2, %rd392;
	ld.global.nc.f32 	%f29, [%rd393];
	add.s64 	%rd394, %rd110, %rd108;
	shl.b64 	%rd395, %rd394, 2;
	add.s64 	%rd396, %rd1, %rd395;
	atom.global.add.f32 	%f30, [%rd396], %f29;
	add.s64 	%rd589, %rd589, 1;
	setp.ne.s64 	%p62, %rd589, %rd4;
	@%p62 bra 	$L__BB0_78;
$L__BB0_80:
	setp.lt.u16 	%p63, %rs1, 16;
	@%p63 bra 	$L__BB0_5;
	add.s32 	%r27, %r26, %r1;
	setp.ge.s32 	%p64, %r27, %r9;
	@%p64 bra 	$L__BB0_5;
	add.s64 	%rd112, %rd105, %rd244;
	ld.global.nc.u32 	%r83, [%rd112];
	cvt.s64.s32 	%rd399, %r83;
	mul.lo.s64 	%rd113, %rd224, %rd399;
	add.s64 	%rd114, %rd107, %rd244;
	ld.global.nc.u32 	%r84, [%rd114];
	cvt.s64.s32 	%rd400, %r84;
	mul.lo.s64 	%rd115, %rd224, %rd400;
	mov.b64 	%rd590, 0;
$L__BB0_83:
	shl.b64 	%rd401, %rd590, 5;
	or.b64  	%rd117, %rd401, %rd3;
	setp.ge.s64 	%p65, %rd117, %rd224;
	@%p65 bra 	$L__BB0_85;
	add.s64 	%rd402, %rd117, %rd113;
	shl.b64 	%rd403, %rd402, 2;
	add.s64 	%rd404, %rd2, %rd403;
	ld.global.nc.f32 	%f31, [%rd404];
	add.s64 	%rd405, %rd117, %rd115;
	shl.b64 	%rd406, %rd405, 2;
	add.s64 	%rd407, %rd1, %rd406;
	atom.global.add.f32 	%f32, [%rd407], %f31;
	add.s64 	%rd590, %rd590, 1;
	setp.ne.s64 	%p66, %rd590, %rd4;
	@%p66 bra 	$L__BB0_83;
$L__BB0_85:
	setp.eq.s16 	%p67, %rs1, 16;
	@%p67 bra 	$L__BB0_5;
	add.s32 	%r28, %r27, %r1;
	setp.ge.s32 	%p68, %r28, %r9;
	@%p68 bra 	$L__BB0_5;
	add.s64 	%rd119, %rd112, %rd244;
	ld.global.nc.u32 	%r85, [%rd119];
	cvt.s64.s32 	%rd410, %r85;
	mul.lo.s64 	%rd120, %rd224, %rd410;
	add.s64 	%rd121, %rd114, %rd244;
	ld.global.nc.u32 	%r86, [%rd121];
	cvt.s64.s32 	%rd411, %r86;
	mul.lo.s64 	%rd122, %rd224, %rd411;
	mov.b64 	%rd591, 0;
$L__BB0_88:
	shl.b64 	%rd412, %rd591, 5;
	or.b64  	%rd124, %rd412, %rd3;
	setp.ge.s64 	%p69, %rd124, %rd224;
	@%p69 bra 	$L__BB0_90;
	add.s64 	%rd413, %rd124, %rd120;
	shl.b64 	%rd414, %rd413, 2;
	add.s64 	%rd415, %rd2, %rd414;
	ld.global.nc.f32 	%f33, [%rd415];
	add.s64 	%rd416, %rd124, %rd122;
	shl.b64 	%rd417, %rd416, 2;
	add.s64 	%rd418, %rd1, %rd417;
	atom.global.add.f32 	%f34, [%rd418], %f33;
	add.s64 	%rd591, %rd591, 1;
	setp.ne.s64 	%p70, %rd591, %rd4;
	@%p70 bra 	$L__BB0_88;
$L__BB0_90:
	setp.lt.u16 	%p71, %rs1, 18;
	@%p71 bra 	$L__BB0_5;
	add.s32 	%r29, %r28, %r1;
	setp.ge.s32 	%p72, %r29, %r9;
	@%p72 bra 	$L__BB0_5;
	add.s64 	%rd126, %rd119, %rd244;
	ld.global.nc.u32 	%r87, [%rd126];
	cvt.s64.s32 	%rd421, %r87;
	mul.lo.s64 	%rd127, %rd224, %rd421;
	add.s64 	%rd128, %rd121, %rd244;
	ld.global.nc.u32 	%r88, [%rd128];
	cvt.s64.s32 	%rd422, %r88;
	mul.lo.s64 	%rd129, %rd224, %rd422;
	mov.b64 	%rd592, 0;
$L__BB0_93:
	shl.b64 	%rd423, %rd592, 5;
	or.b64  	%rd131, %rd423, %rd3;
	setp.ge.s64 	%p73, %rd131, %rd224;
	@%p73 bra 	$L__BB0_95;
	add.s64 	%rd424, %rd131, %rd127;
	shl.b64 	%rd425, %rd424, 2;
	add.s64 	%rd426, %rd2, %rd425;
	ld.global.nc.f32 	%f35, [%rd426];
	add.s64 	%rd427, %rd131, %rd129;
	shl.b64 	%rd428, %rd427, 2;
	add.s64 	%rd429, %rd1, %rd428;
	atom.global.add.f32 	%f36, [%rd429], %f35;
	add.s64 	%rd592, %rd592, 1;
	setp.ne.s64 	%p74, %rd592, %rd4;
	@%p74 bra 	$L__BB0_93;
$L__BB0_95:
	setp.eq.s16 	%p75, %rs1, 18;
	@%p75 bra 	$L__BB0_5;
	add.s32 	%r30, %r29, %r1;
	setp.ge.s32 	%p76, %r30, %r9;
	@%p76 bra 	$L__BB0_5;
	add.s64 	%rd133, %rd126, %rd244;
	ld.global.nc.u32 	%r89, [%rd133];
	cvt.s64.s32 	%rd432, %r89;
	mul.lo.s64 	%rd134, %rd224, %rd432;
	add.s64 	%rd135, %rd128, %rd244;
	ld.global.nc.u32 	%r90, [%rd135];
	cvt.s64.s32 	%rd433, %r90;
	mul.lo.s64 	%rd136, %rd224, %rd433;
	mov.b64 	%rd593, 0;
$L__BB0_98:
	shl.b64 	%rd434, %rd593, 5;
	or.b64  	%rd138, %rd434, %rd3;
	setp.ge.s64 	%p77, %rd138, %rd224;
	@%p77 bra 	$L__BB0_100;
	add.s64 	%rd435, %rd138, %rd134;
	shl.b64 	%rd436, %rd435, 2;
	add.s64 	%rd437, %rd2, %rd436;
	ld.global.nc.f32 	%f37, [%rd437];
	add.s64 	%rd438, %rd138, %rd136;
	shl.b64 	%rd439, %rd438, 2;
	add.s64 	%rd440, %rd1, %rd439;
	atom.global.add.f32 	%f38, [%rd440], %f37;
	add.s64 	%rd593, %rd593, 1;
	setp.ne.s64 	%p78, %rd593, %rd4;
	@%p78 bra 	$L__BB0_98;
$L__BB0_100:
	setp.lt.u16 	%p79, %rs1, 20;
	@%p79 bra 	$L__BB0_5;
	add.s32 	%r31, %r30, %r1;
	setp.ge.s32 	%p80, %r31, %r9;
	@%p80 bra 	$L__BB0_5;
	add.s64 	%rd140, %rd133, %rd244;
	ld.global.nc.u32 	%r91, [%rd140];
	cvt.s64.s32 	%rd443, %r91;
	mul.lo.s64 	%rd141, %rd224, %rd443;
	add.s64 	%rd142, %rd135, %rd244;
	ld.global.nc.u32 	%r92, [%rd142];
	cvt.s64.s32 	%rd444, %r92;
	mul.lo.s64 	%rd143, %rd224, %rd444;
	mov.b64 	%rd594, 0;
$L__BB0_103:
	shl.b64 	%rd445, %rd594, 5;
	or.b64  	%rd145, %rd445, %rd3;
	setp.ge.s64 	%p81, %rd145, %rd224;
	@%p81 bra 	$L__BB0_105;
	add.s64 	%rd446, %rd145, %rd141;
	shl.b64 	%rd447, %rd446, 2;
	add.s64 	%rd448, %rd2, %rd447;
	ld.global.nc.f32 	%f39, [%rd448];
	add.s64 	%rd449, %rd145, %rd143;
	shl.b64 	%rd450, %rd449, 2;
	add.s64 	%rd451, %rd1, %rd450;
	atom.global.add.f32 	%f40, [%rd451], %f39;
	add.s64 	%rd594, %rd594, 1;
	setp.ne.s64 	%p82, %rd594, %rd4;
	@%p82 bra 	$L__BB0_103;
$L__BB0_105:
	setp.eq.s16 	%p83, %rs1, 20;
	@%p83 bra 	$L__BB0_5;
	add.s32 	%r32, %r31, %r1;
	setp.ge.s32 	%p84, %r32, %r9;
	@%p84 bra 	$L__BB0_5;
	add.s64 	%rd147, %rd140, %rd244;
	ld.global.nc.u32 	%r93, [%rd147];
	cvt.s64.s32 	%rd454, %r93;
	mul.lo.s64 	%rd148, %rd224, %rd454;
	add.s64 	%rd149, %rd142, %rd244;
	ld.global.nc.u32 	%r94, [%rd149];
	cvt.s64.s32 	%rd455, %r94;
	mul.lo.s64 	%rd150, %rd224, %rd455;
	mov.b64 	%rd595, 0;
$L__BB0_108:
	shl.b64 	%rd456, %rd595, 5;
	or.b64  	%rd152, %rd456, %rd3;
	setp.ge.s64 	%p85, %rd152, %rd224;
	@%p85 bra 	$L__BB0_110;
	add.s64 	%rd457, %rd152, %rd148;
	shl.b64 	%rd458, %rd457, 2;
	add.s64 	%rd459, %rd2, %rd458;
	ld.global.nc.f32 	%f41, [%rd459];
	add.s64 	%rd460, %rd152, %rd150;
	shl.b64 	%rd461, %rd460, 2;
	add.s64 	%rd462, %rd1, %rd461;
	atom.global.add.f32 	%f42, [%rd462], %f41;
	add.s64 	%rd595, %rd595, 1;
	setp.ne.s64 	%p86, %rd595, %rd4;
	@%p86 bra 	$L__BB0_108;
$L__BB0_110:
	setp.lt.u16 	%p87, %rs1, 22;
	@%p87 bra 	$L__BB0_5;
	add.s32 	%r33, %r32, %r1;
	setp.ge.s32 	%p88, %r33, %r9;
	@%p88 bra 	$L__BB0_5;
	add.s64 	%rd154, %rd147, %rd244;
	ld.global.nc.u32 	%r95, [%rd154];
	cvt.s64.s32 	%rd465, %r95;
	mul.lo.s64 	%rd155, %rd224, %rd465;
	add.s64 	%rd156, %rd149, %rd244;
	ld.global.nc.u32 	%r96, [%rd156];
	cvt.s64.s32 	%rd466, %r96;
	mul.lo.s64 	%rd157, %rd224, %rd466;
	mov.b64 	%rd596, 0;
$L__BB0_113:
	shl.b64 	%rd467, %rd596, 5;
	or.b64  	%rd159, %rd467, %rd3;
	setp.ge.s64 	%p89, %rd159, %rd224;
	@%p89 bra 	$L__BB0_115;
	add.s64 	%rd468, %rd159, %rd155;
	shl.b64 	%rd469, %rd468, 2;
	add.s64 	%rd470, %rd2, %rd469;
	ld.global.nc.f32 	%f43, [%rd470];
	add.s64 	%rd471, %rd159, %rd157;
	shl.b64 	%rd472, %rd471, 2;
	add.s64 	%rd473, %rd1, %rd472;
	atom.global.add.f32 	%f44, [%rd473], %f43;
	add.s64 	%rd596, %rd596, 1;
	setp.ne.s64 	%p90, %rd596, %rd4;
	@%p90 bra 	$L__BB0_113;
$L__BB0_115:
	setp.eq.s16 	%p91, %rs1, 22;
	@%p91 bra 	$L__BB0_5;
	add.s32 	%r34, %r33, %r1;
	setp.ge.s32 	%p92, %r34, %r9;
	@%p92 bra 	$L__BB0_5;
	add.s64 	%rd161, %rd154, %rd244;
	ld.global.nc.u32 	%r97, [%rd161];
	cvt.s64.s32 	%rd476, %r97;
	mul.lo.s64 	%rd162, %rd224, %rd476;
	add.s64 	%rd163, %rd156, %rd244;
	ld.global.nc.u32 	%r98, [%rd163];
	cvt.s64.s32 	%rd477, %r98;
	mul.lo.s64 	%rd164, %rd224, %rd477;
	mov.b64 	%rd597, 0;
$L__BB0_118:
	shl.b64 	%rd478, %rd597, 5;
	or.b64  	%rd166, %rd478, %rd3;
	setp.ge.s64 	%p93, %rd166, %rd224;
	@%p93 bra 	$L__BB0_120;
	add.s64 	%rd479, %rd166, %rd162;
	shl.b64 	%rd480, %rd479, 2;
	add.s64 	%rd481, %rd2, %rd480;
	ld.global.nc.f32 	%f45, [%rd481];
	add.s64 	%rd482, %rd166, %rd164;
	shl.b64 	%rd483, %rd482, 2;
	add.s64 	%rd484, %rd1, %rd483;
	atom.global.add.f32 	%f46, [%rd484], %f45;
	add.s64 	%rd597, %rd597, 1;
	setp.ne.s64 	%p94, %rd597, %rd4;
	@%p94 bra 	$L__BB0_118;
$L__BB0_120:
	setp.lt.u16 	%p95, %rs1, 24;
	@%p95 bra 	$L__BB0_5;
	add.s32 	%r35, %r34, %r1;
	setp.ge.s32 	%p96, %r35, %r9;
	@%p96 bra 	$L__BB0_5;
	add.s64 	%rd168, %rd161, %rd244;
	ld.global.nc.u32 	%r99, [%rd168];
	cvt.s64.s32 	%rd487, %r99;
	mul.lo.s64 	%rd169, %rd224, %rd487;
	add.s64 	%rd170, %rd163, %rd244;
	ld.global.nc.u32 	%r100, [%rd170];
	cvt.s64.s32 	%rd488, %r100;
	mul.lo.s64 	%rd171, %rd224, %rd488;
	mov.b64 	%rd598, 0;
$L__BB0_123:
	shl.b64 	%rd489, %rd598, 5;
	or.b64  	%rd173, %rd489, %rd3;
	setp.ge.s64 	%p97, %rd173, %rd224;
	@%p97 bra 	$L__BB0_125;
	add.s64 	%rd490, %rd173, %rd169;
	shl.b64 	%rd491, %rd490, 2;
	add.s64 	%rd492, %rd2, %rd491;
	ld.global.nc.f32 	%f47, [%rd492];
	add.s64 	%rd493, %rd173, %rd171;
	shl.b64 	%rd494, %rd493, 2;
	add.s64 	%rd495, %rd1, %rd494;
	atom.global.add.f32 	%f48, [%rd495], %f47;
	add.s64 	%rd598, %rd598, 1;
	setp.ne.s64 	%p98, %rd598, %rd4;
	@%p98 bra 	$L__BB0_123;
$L__BB0_125:
	setp.eq.s16 	%p99, %rs1, 24;
	@%p99 bra 	$L__BB0_5;
	add.s32 	%r36, %r35, %r1;
	setp.ge.s32 	%p100, %r36, %r9;
	@%p100 bra 	$L__BB0_5;
	add.s64 	%rd175, %rd168, %rd244;
	ld.global.nc.u32 	%r101, [%rd175];
	cvt.s64.s32 	%rd498, %r101;
	mul.lo.s64 	%rd176, %rd224, %rd498;
	add.s64 	%rd177, %rd170, %rd244;
	ld.global.nc.u32 	%r102, [%rd177];
	cvt.s64.s32 	%rd499, %r102;
	mul.lo.s64 	%rd178, %rd224, %rd499;
	mov.b64 	%rd599, 0;
$L__BB0_128:
	shl.b64 	%rd500, %rd599, 5;
	or.b64  	%rd180, %rd500, %rd3;
	setp.ge.s64 	%p101, %rd180, %rd224;
	@%p101 bra 	$L__BB0_130;
	add.s64 	%rd501, %rd180, %rd176;
	shl.b64 	%rd502, %rd501, 2;
	add.s64 	%rd503, %rd2, %rd502;
	ld.global.nc.f32 	%f49, [%rd503];
	add.s64 	%rd504, %rd180, %rd178;
	shl.b64 	%rd505, %rd504, 2;
	add.s64 	%rd506, %rd1, %rd505;
	atom.global.add.f32 	%f50, [%rd506], %f49;
	add.s64 	%rd599, %rd599, 1;
	setp.ne.s64 	%p102, %rd599, %rd4;
	@%p102 bra 	$L__BB0_128;
$L__BB0_130:
	setp.lt.u16 	%p103, %rs1, 26;
	@%p103 bra 	$L__BB0_5;
	add.s32 	%r37, %r36, %r1;
	setp.ge.s32 	%p104, %r37, %r9;
	@%p104 bra 	$L__BB0_5;
	add.s64 	%rd182, %rd175, %rd244;
	ld.global.nc.u32 	%r103, [%rd182];
	cvt.s64.s32 	%rd509, %r103;
	mul.lo.s64 	%rd183, %rd224, %rd509;
	add.s64 	%rd184, %rd177, %rd244;
	ld.global.nc.u32 	%r104, [%rd184];
	cvt.s64.s32 	%rd510, %r104;
	mul.lo.s64 	%rd185, %rd224, %rd510;
	mov.b64 	%rd600, 0;
$L__BB0_133:
	shl.b64 	%rd511, %rd600, 5;
	or.b64  	%rd187, %rd511, %rd3;
	setp.ge.s64 	%p105, %rd187, %rd224;
	@%p105 bra 	$L__BB0_135;
	add.s64 	%rd512, %rd187, %rd183;
	shl.b64 	%rd513, %rd512, 2;
	add.s64 	%rd514, %rd2, %rd513;
	ld.global.nc.f32 	%f51, [%rd514];
	add.s64 	%rd515, %rd187, %rd185;
	shl.b64 	%rd516, %rd515, 2;
	add.s64 	%rd517, %rd1, %rd516;
	atom.global.add.f32 	%f52, [%rd517], %f51;
	add.s64 	%rd600, %rd600, 1;
	setp.ne.s64 	%p106, %rd600, %rd4;
	@%p106 bra 	$L__BB0_133;
$L__BB0_135:
	setp.eq.s16 	%p107, %rs1, 26;
	@%p107 bra 	$L__BB0_5;
	add.s32 	%r38, %r37, %r1;
	setp.ge.s32 	%p108, %r38, %r9;
	@%p108 bra 	$L__BB0_5;
	add.s64 	%rd189, %rd182, %rd244;
	ld.global.nc.u32 	%r105, [%rd189];
	cvt.s64.s32 	%rd520, %r105;
	mul.lo.s64 	%rd190, %rd224, %rd520;
	add.s64 	%rd191, %rd184, %rd244;
	ld.global.nc.u32 	%r106, [%rd191];
	cvt.s64.s32 	%rd521, %r106;
	mul.lo.s64 	%rd192, %rd224, %rd521;
	mov.b64 	%rd601, 0;
$L__BB0_138:
	shl.b64 	%rd522, %rd601, 5;
	or.b64  	%rd194, %rd522, %rd3;
	setp.ge.s64 	%p109, %rd194, %rd224;
	@%p109 bra 	$L__BB0_140;
	add.s64 	%rd523, %rd194, %rd190;
	shl.b64 	%rd524, %rd523, 2;
	add.s64 	%rd525, %rd2, %rd524;
	ld.global.nc.f32 	%f53, [%rd525];
	add.s64 	%rd526, %rd194, %rd192;
	shl.b64 	%rd527, %rd526, 2;
	add.s64 	%rd528, %rd1, %rd527;
	atom.global.add.f32 	%f54, [%rd528], %f53;
	add.s64 	%rd601, %rd601, 1;
	setp.ne.s64 	%p110, %rd601, %rd4;
	@%p110 bra 	$L__BB0_138;
$L__BB0_140:
	setp.lt.u16 	%p111, %rs1, 28;
	@%p111 bra 	$L__BB0_5;
	add.s32 	%r39, %r38, %r1;
	setp.ge.s32 	%p112, %r39, %r9;
	@%p112 bra 	$L__BB0_5;
	add.s64 	%rd196, %rd189, %rd244;
	ld.global.nc.u32 	%r107, [%rd196];
	cvt.s64.s32 	%rd531, %r107;
	mul.lo.s64 	%rd197, %rd224, %rd531;
	add.s64 	%rd198, %rd191, %rd244;
	ld.global.nc.u32 	%r108, [%rd198];
	cvt.s64.s32 	%rd532, %r108;
	mul.lo.s64 	%rd199, %rd224, %rd532;
	mov.b64 	%rd602, 0;
$L__BB0_143:
	shl.b64 	%rd533, %rd602, 5;
	or.b64  	%rd201, %rd533, %rd3;
	setp.ge.s64 	%p113, %rd201, %rd224;
	@%p113 bra 	$L__BB0_145;
	add.s64 	%rd534, %rd201, %rd197;
	shl.b64 	%rd535, %rd534, 2;
	add.s64 	%rd536, %rd2, %rd535;
	ld.global.nc.f32 	%f55, [%rd536];
	add.s64 	%rd537, %rd201, %rd199;
	shl.b64 	%rd538, %rd537, 2;
	add.s64 	%rd539, %rd1, %rd538;
	atom.global.add.f32 	%f56, [%rd539], %f55;
	add.s64 	%rd602, %rd602, 1;
	setp.ne.s64 	%p114, %rd602, %rd4;
	@%p114 bra 	$L__BB0_143;
$L__BB0_145:
	setp.eq.s16 	%p115, %rs1, 28;
	@%p115 bra 	$L__BB0_5;
	add.s32 	%r40, %r39, %r1;
	setp.ge.s32 	%p116, %r40, %r9;
	@%p116 bra 	$L__BB0_5;
	add.s64 	%rd203, %rd196, %rd244;
	ld.global.nc.u32 	%r109, [%rd203];
	cvt.s64.s32 	%rd542, %r109;
	mul.lo.s64 	%rd204, %rd224, %rd542;
	add.s64 	%rd205, %rd198, %rd244;
	ld.global.nc.u32 	%r110, [%rd205];
	cvt.s64.s32 	%rd543, %r110;
	mul.lo.s64 	%rd206, %rd224, %rd543;
	mov.b64 	%rd603, 0;
$L__BB0_148:
	shl.b64 	%rd544, %rd603, 5;
	or.b64  	%rd208, %rd544, %rd3;
	setp.ge.s64 	%p117, %rd208, %rd224;
	@%p117 bra 	$L__BB0_150;
	add.s64 	%rd545, %rd208, %rd204;
	shl.b64 	%rd546, %rd545, 2;
	add.s64 	%rd547, %rd2, %rd546;
	ld.global.nc.f32 	%f57, [%rd547];
	add.s64 	%rd548, %rd208, %rd206;
	shl.b64 	%rd549, %rd548, 2;
	add.s64 	%rd550, %rd1, %rd549;
	atom.global.add.f32 	%f58, [%rd550], %f57;
	add.s64 	%rd603, %rd603, 1;
	setp.ne.s64 	%p118, %rd603, %rd4;
	@%p118 bra 	$L__BB0_148;
$L__BB0_150:
	setp.lt.u16 	%p119, %rs1, 30;
	@%p119 bra 	$L__BB0_5;
	add.s32 	%r41, %r40, %r1;
	setp.ge.s32 	%p120, %r41, %r9;
	@%p120 bra 	$L__BB0_5;
	add.s64 	%rd210, %rd203, %rd244;
	ld.global.nc.u32 	%r111, [%rd210];
	cvt.s64.s32 	%rd553, %r111;
	mul.lo.s64 	%rd211, %rd224, %rd553;
	add.s64 	%rd212, %rd205, %rd244;
	ld.global.nc.u32 	%r112, [%rd212];
	cvt.s64.s32 	%rd554, %r112;
	mul.lo.s64 	%rd213, %rd224, %rd554;
	mov.b64 	%rd604, 0;
$L__BB0_153:
	shl.b64 	%rd555, %rd604, 5;
	or.b64  	%rd215, %rd555, %rd3;
	setp.ge.s64 	%p121, %rd215, %rd224;
	@%p121 bra 	$L__BB0_155;
	add.s64 	%rd556, %rd215, %rd211;
	shl.b64 	%rd557, %rd556, 2;
	add.s64 	%rd558, %rd2, %rd557;
	ld.global.nc.f32 	%f59, [%rd558];
	add.s64 	%rd559, %rd215, %rd213;
	shl.b64 	%rd560, %rd559, 2;
	add.s64 	%rd561, %rd1, %rd560;
	atom.global.add.f32 	%f60, [%rd561], %f59;
	add.s64 	%rd604, %rd604, 1;
	setp.ne.s64 	%p122, %rd604, %rd4;
	@%p122 bra 	$L__BB0_153;
$L__BB0_155:
	setp.eq.s16 	%p123, %rs1, 30;
	@%p123 bra 	$L__BB0_5;
	add.s32 	%r113, %r41, %r1;
	setp.ge.s32 	%p124, %r113, %r9;
	@%p124 bra 	$L__BB0_5;
	add.s64 	%rd564, %rd210, %rd244;
	ld.global.nc.u32 	%r114, [%rd564];
	cvt.s64.s32 	%rd565, %r114;
	mul.lo.s64 	%rd217, %rd224, %rd565;
	add.s64 	%rd566, %rd212, %rd244;
	ld.global.nc.u32 	%r115, [%rd566];
	cvt.s64.s32 	%rd567, %r115;
	mul.lo.s64 	%rd218, %rd224, %rd567;
	mov.b64 	%rd605, 0;
$L__BB0_158:
	shl.b64 	%rd568, %rd605, 5;
	or.b64  	%rd220, %rd568, %rd3;
	setp.ge.s64 	%p125, %rd220, %rd224;
	@%p125 bra 	$L__BB0_5;
	add.s64 	%rd569, %rd220, %rd217;
	shl.b64 	%rd570, %rd569, 2;
	add.s64 	%rd571, %rd2, %rd570;
	ld.global.nc.f32 	%f61, [%rd571];
	add.s64 	%rd572, %rd220, %rd218;
	shl.b64 	%rd573, %rd572, 2;
	add.s64 	%rd574, %rd1, %rd573;
	atom.global.add.f32 	%f62, [%rd574], %f61;
	add.s64 	%rd605, %rd605, 1;
	setp.eq.s64 	%p126, %rd605, %rd4;
	@%p126 bra 	$L__BB0_5;
	bra.uni 	$L__BB0_158;

}


// ===== COMPILED SASS (sm_100) =====

	.target	sm_100

	.elftype	@"ET_EXEC"


//--------------------- .note.nv.tkinfo           --------------------------
	.section	.note.nv.tkinfo,"",@"SHT_NOTE"
	.sectionflags	@"SHF_NOTE_NV_TKINFO"
	.tkinfo
        /*0018*/ 	.word	0x00000002
        /*0030*/ 	.string	""
        /*0030*/ 	.string	"ptxas"
        /*0030*/ 	.string	"Cuda compilation tools, release 13.0, V13.0.88"
        /*0030*/ 	.string	"Build cuda_13.0.r13.0/compiler.36424714_0"
        /*0030*/ 	.string	"-arch sm_100 -m 64 "



//--------------------- .note.nv.cuinfo           --------------------------
	.section	.note.nv.cuinfo,"",@"SHT_NOTE"
	.sectionflags	@"SHF_NOTE_NV_CUINFO"
        /*0018*/ 	.short	0x0002
        /*001a*/ 	.short	0x0064
        /*001c*/ 	.short	0x0082
	.zero		2


//--------------------- .nv.info                  --------------------------
	.section	.nv.info,"",@"SHT_CUDA_INFO"
	.align	4


	//----- nvinfo : EIATTR_REGCOUNT
	.align		4
        /*0000*/ 	.byte	0x04, 0x2f
        /*0002*/ 	.short	(.L_1 - .L_0)
	.align		4
.L_0:
        /*0004*/ 	.word	index@(_Z26gpu_pooling_forward_kernelIfLi32ELi16EEvPKT_PKiS4_PS0_li)
        /*0008*/ 	.word	0x00000020


	//----- nvinfo : EIATTR_FRAME_SIZE
	.align		4
.L_1:
        /*000c*/ 	.byte	0x04, 0x11
        /*000e*/ 	.short	(.L_3 - .L_2)
	.align		4
.L_2:
        /*0010*/ 	.word	index@($__internal_0_$__cuda_sm20_div_u16)
        /*0014*/ 	.word	0x00000000


	//----- nvinfo : EIATTR_FRAME_SIZE
	.align		4
.L_3:
        /*0018*/ 	.byte	0x04, 0x11
        /*001a*/ 	.short	(.L_5 - .L_4)
	.align		4
.L_4:
        /*001c*/ 	.word	index@(_Z26gpu_pooling_forward_kernelIfLi32ELi16EEvPKT_PKiS4_PS0_li)
        /*0020*/ 	.word	0x00000000


	//----- nvinfo : EIATTR_MIN_STACK_SIZE
	.align		4
.L_5:
        /*0024*/ 	.byte	0x04, 0x12
        /*0026*/ 	.short	(.L_7 - .L_6)
	.align		4
.L_6:
        /*0028*/ 	.word	index@(_Z26gpu_pooling_forward_kernelIfLi32ELi16EEvPKT_PKiS4_PS0_li)
        /*002c*/ 	.word	0x00000000
.L_7:


//--------------------- .nv.compat                --------------------------
	.section	.nv.compat,"",@"SHT_CUDA_COMPAT_INFO"
	.align	4
        /*0000*/ 	.byte	0x02, 0x09, 0x00, 0x00, 0x02, 0x02, 0x01, 0x00, 0x02, 0x05, 0x05, 0x00, 0x03, 0x07, 0x01, 0x01
        /*0010*/ 	.byte	0x02, 0x03, 0x00, 0x00, 0x02, 0x06, 0x01, 0x00, 0x04, 0x0b, 0x08, 0x00, 0x01, 0x00, 0x00, 0x00
        /*0020*/ 	.byte	0x00, 0x00, 0x00, 0x00


//--------------------- .nv.info._Z26gpu_pooling_forward_kernelIfLi32ELi16EEvPKT_PKiS4_PS0_li --------------------------
	.section	.nv.info._Z26gpu_pooling_forward_kernelIfLi32ELi16EEvPKT_PKiS4_PS0_li,"",@"SHT_CUDA_INFO"
	.sectionflags	@""
	.align	4


	//----- nvinfo : EIATTR_CUDA_API_VERSION
	.align		4
        /*0000*/ 	.byte	0x04, 0x37
        /*0002*/ 	.short	(.L_9 - .L_8)
.L_8:
        /*0004*/ 	.word	0x00000082


	//----- nvinfo : EIATTR_KPARAM_INFO
	.align		4
.L_9:
        /*0008*/ 	.byte	0x04, 0x17
        /*000a*/ 	.short	(.L_11 - .L_10)
.L_10:
        /*000c*/ 	.word	0x00000000
        /*0010*/ 	.short	0x0005
        /*0012*/ 	.short	0x0028
        /*0014*/ 	.byte	0x00, 0xf0, 0x11, 0x00


	//----- nvinfo : EIATTR_KPARAM_INFO
	.align		4
.L_11:
        /*0018*/ 	.byte	0x04, 0x17
        /*001a*/ 	.short	(.L_13 - .L_12)
.L_12:
        /*001c*/ 	.word	0x00000000
        /*0020*/ 	.short	0x0004
        /*0022*/ 	.short	0x0020
        /*0024*/ 	.byte	0x00, 0xf0, 0x21, 0x00


	//----- nvinfo : EIATTR_KPARAM_INFO
	.align		4
.L_13:
        /*0028*/ 	.byte	0x04, 0x17
        /*002a*/ 	.short	(.L_15 - .L_14)
.L_14:
        /*002c*/ 	.word	0x00000000
        /*0030*/ 	.short	0x0003
        /*0032*/ 	.short	0x0018
        /*0034*/ 	.byte	0x00, 0xf5, 0x21, 0x00


	//----- nvinfo : EIATTR_KPARAM_INFO
	.align		4
.L_15:
        /*0038*/ 	.byte	0x04, 0x17
        /*003a*/ 	.short	(.L_17 - .L_16)
.L_16:
        /*003c*/ 	.word	0x00000000
        /*0040*/ 	.short	0x0002
        /*0042*/ 	.short	0x0010
        /*0044*/ 	.byte	0x00, 0xf5, 0x21, 0x00


	//----- nvinfo : EIATTR_KPARAM_INFO
	.align		4
.L_17:
        /*0048*/ 	.byte	0x04, 0x17
        /*004a*/ 	.short	(.L_19 - .L_18)
.L_18:
        /*004c*/ 	.word	0x00000000
        /*0050*/ 	.short	0x0001
        /*0052*/ 	.short	0x0008
        /*0054*/ 	.byte	0x00, 0xf5, 0x21, 0x00


	//----- nvinfo : EIATTR_KPARAM_INFO
	.align		4
.L_19:
        /*0058*/ 	.byte	0x04, 0x17
        /*005a*/ 	.short	(.L_21 - .L_20)
.L_20:
        /*005c*/ 	.word	0x00000000
        /*0060*/ 	.short	0x0000
        /*0062*/ 	.short	0x0000
        /*0064*/ 	.byte	0x00, 0xf5, 0x21, 0x00


	//----- nvinfo : EIATTR_SPARSE_MMA_MASK
	.align		4
.L_21:
        /*0068*/ 	.byte	0x03, 0x50
        /*006a*/ 	.short	0x0000


	//----- nvinfo : EIATTR_MAXREG_COUNT
	.align		4
        /*006c*/ 	.byte	0x03, 0x1b
        /*006e*/ 	.short	0x0040


	//----- nvinfo : EIATTR_MERCURY_ISA_VERSION
	.align		4
        /*0070*/ 	.byte	0x03, 0x5f
        /*0072*/ 	.short	0x0101


	//----- nvinfo : EIATTR_VRC_CTA_INIT_COUNT
	.align		4
        /*0074*/ 	.byte	0x02, 0x4a
	.zero		1
	.zero		1


	//----- nvinfo : EIATTR_EXIT_INSTR_OFFSETS
	.align		4
        /*0078*/ 	.byte	0x04, 0x1c
        /*007a*/ 	.short	(.L_23 - .L_22)


	//   ....[0]....
.L_22:
        /*007c*/ 	.word	0x000000a0


	//   ....[1]....
        /*0080*/ 	.word	0x000000e0


	//   ....[2]....
        /*0084*/ 	.word	0x00000150


	//   ....[3]....
        /*0088*/ 	.word	0x00005bc0


	//   ....[4]....
        /*008c*/ 	.word	0x00005c40


	//----- nvinfo : EIATTR_MAX_THREADS
	.align		4
.L_23:
        /*0090*/ 	.byte	0x04, 0x05
        /*0092*/ 	.short	(.L_25 - .L_24)
.L_24:
        /*0094*/ 	.word	0x00000200
        /*0098*/ 	.word	0x00000001
        /*009c*/ 	.word	0x00000001


	//----- nvinfo : EIATTR_CRS_STACK_SIZE
	.align		4
.L_25:
        /*00a0*/ 	.byte	0x04, 0x1e
        /*00a2*/ 	.short	(.L_27 - .L_26)
.L_26:
        /*00a4*/ 	.word	0x00000000


	//----- nvinfo : EIATTR_CBANK_PARAM_SIZE
	.align		4
.L_27:
        /*00a8*/ 	.byte	0x03, 0x19
        /*00aa*/ 	.short	0x002c


	//----- nvinfo : EIATTR_PARAM_CBANK
	.align		4
        /*00ac*/ 	.byte	0x04, 0x0a
        /*00ae*/ 	.short	(.L_29 - .L_28)
	.align		4
.L_28:
        /*00b0*/ 	.word	index@(.nv.constant0._Z26gpu_pooling_forward_kernelIfLi32ELi16EEvPKT_PKiS4_PS0_li)
        /*00b4*/ 	.short	0x0380
        /*00b6*/ 	.short	0x002c


	//----- nvinfo : EIATTR_SW_WAR
	.align		4
.L_29:
        /*00b8*/ 	.byte	0x04, 0x36
        /*00ba*/ 	.short	(.L_31 - .L_30)
.L_30:
        /*00bc*/ 	.word	0x00000008
.L_31:


//--------------------- .nv.callgraph             --------------------------
	.section	.nv.callgraph,"",@"SHT_CUDA_CALLGRAPH"
	.align	4
	.sectionentsize	8
	.align		4
        /*0000*/ 	.word	0x00000000
	.align		4
        /*0004*/ 	.word	0xffffffff
	.align		4
        /*0008*/ 	.word	0x00000000
	.align		4
        /*000c*/ 	.word	0xfffffffe
	.align		4
        /*0010*/ 	.word	0x00000000
	.align		4
        /*0014*/ 	.word	0xfffffffd
	.align		4
        /*0018*/ 	.word	0x00000000
	.align		4
        /*001c*/ 	.word	0xfffffffc


//--------------------- .text._Z26gpu_pooling_forward_kernelIfLi32ELi16EEvPKT_PKiS4_PS0_li --------------------------
	.section	.text._Z26gpu_pooling_forward_kernelIfLi32ELi16EEvPKT_PKiS4_PS0_li,"ax",@progbits
	.align	128
        .global         _Z26gpu_pooling_forward_kernelIfLi32ELi16EEvPKT_PKiS4_PS0_li
        .type           _Z26gpu_pooling_forward_kernelIfLi32ELi16EEvPKT_PKiS4_PS0_li,@function
        .size           _Z26gpu_pooling_forward_kernelIfLi32ELi16EEvPKT_PKiS4_PS0_li,(.L_x_95 - _Z26gpu_pooling_forward_kernelIfLi32ELi16EEvPKT_PKiS4_PS0_li)
        .other          _Z26gpu_pooling_forward_kernelIfLi32ELi16EEvPKT_PKiS4_PS0_li,@"STO_CUDA_ENTRY STV_DEFAULT"
_Z26gpu_pooling_forward_kernelIfLi32ELi16EEvPKT_PKiS4_PS0_li:
.text._Z26gpu_pooling_forward_kernelIfLi32ELi16EEvPKT_PKiS4_PS0_li:
[----:B------:R-:W-:Y:S08]  /*0000*/  LDC R1, c[0x0][0x37c] ;  /* 0x0000df00ff017b82 */ /* 0x000ff00000000800 */
[----:B------:R-:W0:Y:S01]  /*0010*/  LDC R0, c[0x0][0x360] ;  /* 0x0000d800ff007b82 */ /* 0x000e220000000800 */
[----:B------:R-:W-:Y:S02]  /*0020*/  MOV R8, 0x80 ;  /* 0x0000008000087802 */ /* 0x000fe40000000f00 */
[----:B0-----:R-:W-:-:S04]  /*0030*/  SHF.R.U32.HI R0, RZ, 0x5, R0 ;  /* 0x00000005ff007819 */ /* 0x001fc80000011600 */
[C---:B------:R-:W-:Y:S01]  /*0040*/  LOP3.LUT R2, R0.reuse, 0xff, RZ, 0xc0, !PT ;  /* 0x000000ff00027812 */ /* 0x040fe200078ec0ff */
[----:B------:R-:W-:-:S05]  /*0050*/  VIADD R3, R0, 0xf ;  /* 0x0000000f00037836 */ /* 0x000fca0000000000 */
[----:B------:R-:W-:-:S07]  /*0060*/  LOP3.LUT R4, R3, 0xff, RZ, 0xc0, !PT ;  /* 0x000000ff03047812 */ /* 0x000fce00078ec0ff */
[----:B------:R-:W-:Y:S05]  /*0070*/  CALL.REL.NOINC `($__internal_0_$__cuda_sm20_div_u16) ;  /* 0x0000005800f47944 */ /* 0x000fea0003c00000 */
[----:B------:R-:W0:Y:S02]  /*0080*/  LDC R3, c[0x0][0x3a8] ;  /* 0x0000ea00ff037b82 */ /* 0x000e240000000800 */
[----:B0-----:R-:W-:-:S13]  /*0090*/  ISETP.GE.AND P0, PT, R3, 0x1, PT ;  /* 0x000000010300780c */ /* 0x001fda0003f06270 */
[----:B------:R-:W-:Y:S05]  /*00a0*/  @!P0 EXIT ;  /* 0x000000000000894d */ /* 0x000fea0003800000 */
[----:B------:R-:W0:Y:S02]  /*00b0*/  LDC.64 R4, c[0x0][0x3a0] ;  /* 0x0000e800ff047b82 */ /* 0x000e240000000a00 */
[----:B0-----:R-:W-:-:S04]  /*00c0*/  ISETP.GE.U32.AND P0, PT, R4, 0x1, PT ;  /* 0x000000010400780c */ /* 0x001fc80003f06070 */
[----:B------:R-:W-:-:S13]  /*00d0*/  ISETP.GE.AND.EX P0, PT, R5, RZ, PT, P0 ;  /* 0x000000ff0500720c */ /* 0x000fda0003f06300 */
[----:B------:R-:W-:Y:S05]  /*00e0*/  @!P0 EXIT ;  /* 0x000000000000894d */ /* 0x000fea0003800000 */
[----:B------:R-:W0:Y:S01]  /*00f0*/  S2UR UR8, SR_CTAID.X ;  /* 0x00000000000879c3 */ /* 0x000e220000002500 */
[----:B------:R-:W-:-:S05]  /*0100*/  IADD3 R4, P1, PT, R4, 0x1f, RZ ;  /* 0x0000001f04047810 */ /* 0x000fca0007f3e0ff */
[----:B------:R-:W-:-:S05]  /*0110*/  IMAD.X R6, RZ, RZ, R5, P1 ;  /* 0x000000ffff067224 */ /* 0x000fca00008e0605 */
[----:B------:R-:W-:Y:S01]  /*0120*/  SHF.R.S32.HI R5, RZ, 0x1f, R6 ;  /* 0x0000001fff057819 */ /* 0x000fe20000011406 */
[----:B0-----:R-:W-:-:S06]  /*0130*/  USHF.L.U32 UR4, UR8, 0x4, URZ ;  /* 0x0000000408047899 */ /* 0x001fcc00080006ff */
[----:B------:R-:W-:-:S13]  /*0140*/  ISETP.LE.AND P0, PT, R3, UR4, PT ;  /* 0x0000000403007c0c */ /* 0x000fda000bf03270 */
[----:B------:R-:W-:Y:S05]  /*0150*/  @P0 EXIT ;  /* 0x000000000000094d */ /* 0x000fea0003800000 */
[----:B------:R-:W-:Y:S01]  /*0160*/  LEA.HI R5, P0, R5, R4, RZ, 0x5 ;  /* 0x0000000405057211 */ /* 0x000fe200078128ff */
[----:B------:R-:W0:Y:S01]  /*0170*/  S2R R2, SR_TID.X ;  /* 0x0000000000027919 */ /* 0x000e220000002100 */
[----:B------:R-:W-:Y:S01]  /*0180*/  VIADD R3, R3, 0xf ;  /* 0x0000000f03037836 */ /* 0x000fe20000000000 */
[----:B------:R-:W1:Y:S01]  /*0190*/  LDCU UR9, c[0x0][0x370] ;  /* 0x00006e00ff0977ac */ /* 0x000e620008000800 */
[----:B------:R-:W-:Y:S02]  /*01a0*/  IMAD.U32 R9, RZ, RZ, UR4 ;  /* 0x00000004ff097e24 */ /* 0x000fe4000f8e00ff */
[----:B------:R-:W-:Y:S01]  /*01b0*/  IMAD.X R6, RZ, RZ, R6, P0 ;  /* 0x000000ffff067224 */ /* 0x000fe200000e0606 */
[----:B------:R-:W-:Y:S01]  /*01c0*/  SHF.R.S32.HI R4, RZ, 0x1f, R3 ;  /* 0x0000001fff047819 */ /* 0x000fe20000011403 */
[----:B------:R-:W2:Y:S03]  /*01d0*/  LDCU.64 UR6, c[0x0][0x358] ;  /* 0x00006b00ff0677ac */ /* 0x000ea60008000a00 */
[--C-:B------:R-:W-:Y:S01]  /*01e0*/  SHF.R.S64 R5, R5, 0x5, R6.reuse ;  /* 0x0000000505057819 */ /* 0x100fe20000001006 */
[----:B------:R-:W-:Y:S01]  /*01f0*/  UMOV UR4, URZ ;  /* 0x000000ff00047c82 */ /* 0x000fe20008000000 */
[----:B------:R-:W-:-:S02]  /*0200*/  SHF.R.S32.HI R6, RZ, 0x5, R6 ;  /* 0x00000005ff067819 */ /* 0x000fc40000011406 */
[C---:B------:R-:W-:Y:S02]  /*0210*/  ISETP.GT.U32.AND P0, PT, R5.reuse, 0x1, PT ;  /* 0x000000010500780c */ /* 0x040fe40003f04070 */
[----:B------:R-:W-:Y:S02]  /*0220*/  LEA.HI R4, R4, R3, RZ, 0x4 ;  /* 0x0000000304047211 */ /* 0x000fe400078f20ff */
[----:B------:R-:W-:Y:S02]  /*0230*/  ISETP.GT.AND.EX P0, PT, R6, RZ, PT, P0 ;  /* 0x000000ff0600720c */ /* 0x000fe40003f04300 */
[----:B------:R-:W-:Y:S02]  /*0240*/  SHF.R.S32.HI R3, RZ, 0x4, R4 ;  /* 0x00000004ff037819 */ /* 0x000fe40000011404 */
[----:B------:R-:W-:Y:S02]  /*0250*/  SEL R4, R5, 0x1, P0 ;  /* 0x0000000105047807 */ /* 0x000fe40000000000 */
[----:B------:R-:W-:-:S02]  /*0260*/  VIMNMX R3, PT, PT, R3, 0x1, !PT ;  /* 0x0000000103037848 */ /* 0x000fc40007fe0100 */
[----:B-12---:R-:W-:-:S07]  /*0270*/  SEL R5, R6, RZ, P0 ;  /* 0x000000ff06057207 */ /* 0x006fce0000000000 */
.L_x_93:
[----:B-1----:R-:W1:Y:S01]  /*0280*/  LDC R6, c[0x0][0x3a8] ;  /* 0x0000ea00ff067b82 */ /* 0x002e620000000800 */
[----:B--2---:R-:W2:Y:S01]  /*0290*/  LDCU.64 UR10, c[0x0][0x380] ;  /* 0x00007000ff0a77ac */ /* 0x004ea20008000a00 */
[----:B------:R-:W-:Y:S01]  /*02a0*/  BSSY.RECONVERGENT B0, `(.L_x_0) ;  /* 0x000058f000007945 */ /* 0x000fe20003800200 */
[----:B------:R-:W3:Y:S01]  /*02b0*/  LDCU.64 UR12, c[0x0][0x398] ;  /* 0x00007300ff0c77ac */ /* 0x000ee20008000a00 */
[----:B-1----:R-:W-:Y:S02]  /*02c0*/  VIADDMNMX R6, R9, 0x10, R6, PT ;  /* 0x0000001009067846 */ /* 0x002fe40003800106 */
[----:B0-----:R-:W-:-:S04]  /*02d0*/  LEA.HI R9, R2, R9, RZ, 0x1b ;  /* 0x0000000902097211 */ /* 0x001fc800078fd8ff */
[----:B------:R-:W-:-:S13]  /*02e0*/  ISETP.GE.AND P0, PT, R9, R6, PT ;  /* 0x000000060900720c */ /* 0x000fda0003f06270 */
[----:B--23--:R-:W-:Y:S05]  /*02f0*/  @P0 BRA `(.L_x_1) ;  /* 0x0000005800240947 */ /* 0x00cfea0003800000 */
[----:B------:R-:W0:Y:S08]  /*0300*/  LDC.64 R10, c[0x0][0x388] ;  /* 0x0000e200ff0a7b82 */ /* 0x000e300000000a00 */
[----:B------:R-:W1:Y:S08]  /*0310*/  LDC.64 R12, c[0x0][0x390] ;  /* 0x0000e400ff0c7b82 */ /* 0x000e700000000a00 */
[----:B------:R-:W2:Y:S01]  /*0320*/  LDC.64 R14, c[0x0][0x3a0] ;  /* 0x0000e800ff0e7b82 */ /* 0x000ea20000000a00 */
[----:B0-----:R-:W-:-:S05]  /*0330*/  IMAD.WIDE R10, R9, 0x4, R10 ;  /* 0x00000004090a7825 */ /* 0x001fca00078e020a */
[----:B------:R-:W3:Y:S01]  /*0340*/  LDG.E.CONSTANT R23, desc[UR6][R10.64] ;  /* 0x000000060a177981 */ /* 0x000ee2000c1e9900 */
[----:B-1----:R-:W-:-:S05]  /*0350*/  IMAD.WIDE R12, R9, 0x4, R12 ;  /* 0x00000004090c7825 */ /* 0x002fca00078e020c */
[----:B------:R-:W4:Y:S01]  /*0360*/  LDG.E.CONSTANT R25, desc[UR6][R12.64] ;  /* 0x000000060c197981 */ /* 0x000f22000c1e9900 */
[----:B------:R-:W-:Y:S01]  /*0370*/  BSSY.RECONVERGENT B1, `(.L_x_2) ;  /* 0x000001e000017945 */ /* 0x000fe20003800200 */
[----:B------:R-:W-:Y:S02]  /*0380*/  IMAD.MOV.U32 R22, RZ, RZ, RZ ;  /* 0x000000ffff167224 */ /* 0x000fe400078e00ff */
[----:B------:R-:W-:Y:S01]  /*0390*/  IMAD.MOV.U32 R8, RZ, RZ, RZ ;  /* 0x000000ffff087224 */ /* 0x000fe200078e00ff */
[----:B---3--:R-:W-:Y:S02]  /*03a0*/  SHF.R.S32.HI R27, RZ, 0x1f, R23 ;  /* 0x0000001fff1b7819 */ /* 0x008fe40000011417 */
[----:B--2-4-:R-:W-:-:S07]  /*03b0*/  SHF.R.S32.HI R29, RZ, 0x1f, R25 ;  /* 0x0000001fff1d7819 */ /* 0x014fce0000011419 */
.L_x_4:
[----:B0-----:R-:W-:-:S05]  /*03c0*/  IMAD.SHL.U32 R17, R22, 0x20, RZ ;  /* 0x0000002016117824 */ /* 0x001fca00078e00ff */
[----:B------:R-:W-:Y:S02]  /*03d0*/  LOP3.LUT R16, R17, 0x1f, R2, 0xf8, !PT ;  /* 0x0000001f11107812 */ /* 0x000fe400078ef802 */
[----:B------:R-:W-:Y:S02]  /*03e0*/  SHF.L.U64.HI R17, R22, 0x5, R8 ;  /* 0x0000000516117819 */ /* 0x000fe40000010208 */
[----:B------:R-:W-:-:S04]  /*03f0*/  ISETP.GE.U32.AND P0, PT, R16, R14, PT ;  /* 0x0000000e1000720c */ /* 0x000fc80003f06070 */
[----:B------:R-:W-:-:S13]  /*0400*/  ISETP.GE.AND.EX P0, PT, R17, R15, PT, P0 ;  /* 0x0000000f1100720c */ /* 0x000fda0003f06300 */
[----:B------:R-:W-:Y:S05]  /*0410*/  @P0 BRA `(.L_x_3) ;  /* 0x00000000004c0947 */ /* 0x000fea0003800000 */
[----:B------:R-:W-:-:S04]  /*0420*/  IMAD R18, R27, R14, RZ ;  /* 0x0000000e1b127224 */ /* 0x000fc800078e02ff */
[C---:B------:R-:W-:Y:S02]  /*0430*/  IMAD R21, R23.reuse, R15, R18 ;  /* 0x0000000f17157224 */ /* 0x040fe400078e0212 */
[----:B------:R-:W-:-:S04]  /*0440*/  IMAD.WIDE.U32 R18, R23, R14, R16 ;  /* 0x0000000e17127225 */ /* 0x000fc800078e0010 */
[----:B------:R-:W-:Y:S01]  /*0450*/  IMAD.IADD R19, R19, 0x1, R21 ;  /* 0x0000000113137824 */ /* 0x000fe200078e0215 */
[----:B------:R-:W-:-:S04]  /*0460*/  LEA R20, P0, R18, UR10, 0x2 ;  /* 0x0000000a12147c11 */ /* 0x000fc8000f8010ff */
[----:B------:R-:W-:-:S06]  /*0470*/  LEA.HI.X R21, R18, UR11, R19, 0x2, P0 ;  /* 0x0000000b12157c11 */ /* 0x000fcc00080f1413 */
[----:B------:R-:W2:Y:S01]  /*0480*/  LDG.E.CONSTANT R21, desc[UR6][R20.64] ;  /* 0x0000000614157981 */ /* 0x000ea2000c1e9900 */
[-C--:B------:R-:W-:Y:S02]  /*0490*/  IMAD R24, R29, R14.reuse, RZ ;  /* 0x0000000e1d187224 */ /* 0x080fe400078e02ff */
[----:B------:R-:W-:-:S04]  /*04a0*/  IMAD.WIDE.U32 R18, R25, R14, R16 ;  /* 0x0000000e19127225 */ /* 0x000fc800078e0010 */
[----:B------:R-:W-:Y:S01]  /*04b0*/  IMAD R17, R25, R15, R24 ;  /* 0x0000000f19117224 */ /* 0x000fe200078e0218 */
[----:B------:R-:W-:-:S03]  /*04c0*/  LEA R16, P0, R18, UR12, 0x2 ;  /* 0x0000000c12107c11 */ /* 0x000fc6000f8010ff */
[----:B------:R-:W-:-:S05]  /*04d0*/  IMAD.IADD R17, R19, 0x1, R17 ;  /* 0x0000000113117824 */ /* 0x000fca00078e0211 */
[----:B------:R-:W-:Y:S02]  /*04e0*/  LEA.HI.X R17, R18, UR13, R17, 0x2, P0 ;  /* 0x0000000d12117c11 */ /* 0x000fe400080f1411 */
[----:B------:R-:W-:-:S05]  /*04f0*/  IADD3 R22, P0, PT, R22, 0x1, RZ ;  /* 0x0000000116167810 */ /* 0x000fca0007f1e0ff */
[----:B------:R-:W-:Y:S01]  /*0500*/  IMAD.X R8, RZ, RZ, R8, P0 ;  /* 0x000000ffff087224 */ /* 0x000fe200000e0608 */
[----:B------:R-:W-:-:S04]  /*0510*/  ISETP.NE.U32.AND P0, PT, R22, R4, PT ;  /* 0x000000041600720c */ /* 0x000fc80003f05070 */
[----:B------:R-:W-:Y:S01]  /*0520*/  ISETP.NE.AND.EX P0, PT, R8, R5, PT, P0 ;  /* 0x000000050800720c */ /* 0x000fe20003f05300 */
[----:B--2---:R0:W-:-:S12]  /*0530*/  REDG.E.ADD.F32.FTZ.RN.STRONG.GPU desc[UR6][R16.64], R21 ;  /* 0x00000015100079a6 */ /* 0x0041d8000c12f306 */
[----:B------:R-:W-:Y:S05]  /*0540*/  @P0 BRA `(.L_x_4) ;  /* 0xfffffffc009c0947 */ /* 0x000fea000383ffff */
.L_x_3:
[----:B------:R-:W-:Y:S05]  /*0550*/  BSYNC.RECONVERGENT B1 ;  /* 0x0000000000017941 */ /* 0x000fea0003800200 */
.L_x_2:
[----:B------:R-:W-:-:S04]  /*0560*/  LOP3.LUT R8, R7, 0xffff, RZ, 0xc0, !PT ;  /* 0x0000ffff07087812 */ /* 0x000fc800078ec0ff */
[----:B------:R-:W-:-:S13]  /*0570*/  ISETP.GE.U32.AND P0, PT, R8, 0x2, PT ;  /* 0x000000020800780c */ /* 0x000fda0003f06070 */
[----:B------:R-:W-:Y:S05]  /*0580*/  @!P0 BRA `(.L_x_1) ;  /* 0x0000005400808947 */ /* 0x000fea0003800000 */
[----:B------:R-:W-:-:S05]  /*0590*/  IMAD.IADD R9, R0, 0x1, R9 ;  /* 0x0000000100097824 */ /* 0x000fca00078e0209 */
[----:B------:R-:W-:-:S13]  /*05a0*/  ISETP.GE.AND P0, PT, R9, R6, PT ;  /* 0x000000060900720c */ /* 0x000fda0003f06270 */
[----:B------:R-:W-:Y:S05]  /*05b0*/  @P0 BRA `(.L_x_1) ;  /* 0x0000005400740947 */ /* 0x000fea0003800000 */
[----:B------:R-:W-:Y:S01]  /*05c0*/  IMAD.SHL.U32 R8, R0, 0x4, RZ ;  /* 0x0000000400087824 */ /* 0x000fe200078e00ff */
[----:B------:R-:W1:Y:S04]  /*05d0*/  LDC.64 R14, c[0x0][0x3a0] ;  /* 0x0000e800ff0e7b82 */ /* 0x000e680000000a00 */
[-C--:B------:R-:W-:Y:S02]  /*05e0*/  IADD3 R10, P0, PT, R10, R8.reuse, RZ ;  /* 0x000000080a0a7210 */ /* 0x080fe40007f1e0ff */
[----:B------:R-:W-:-:S03]  /*05f0*/  IADD3 R12, P1, PT, R12, R8, RZ ;  /* 0x000000080c0c7210 */ /* 0x000fc60007f3e0ff */
[----:B------:R-:W-:Y:S02]  /*0600*/  IMAD.X R11, RZ, RZ, R11, P0 ;  /* 0x000000ffff0b7224 */ /* 0x000fe400000e060b */
[----:B------:R-:W-:-:S03]  /*0610*/  IMAD.X R13, RZ, RZ, R13, P1 ;  /* 0x000000ffff0d7224 */ /* 0x000fc600008e060d */
[----:B------:R-:W2:Y:S04]  /*0620*/  LDG.E.CONSTANT R23, desc[UR6][R10.64] ;  /* 0x000000060a177981 */ /* 0x000ea8000c1e9900 */
[----:B------:R-:W3:Y:S01]  /*0630*/  LDG.E.CONSTANT R25, desc[UR6][R12.64] ;  /* 0x000000060c197981 */ /* 0x000ee2000c1e9900 */
[----:B------:R-:W-:Y:S01]  /*0640*/  BSSY.RECONVERGENT B1, `(.L_x_5) ;  /* 0x0000020000017945 */ /* 0x000fe20003800200 */
[----:B------:R-:W-:Y:S02]  /*0650*/  IMAD.MOV.U32 R24, RZ, RZ, RZ ;  /* 0x000000ffff187224 */ /* 0x000fe400078e00ff */
[----:B------:R-:W-:Y:S01]  /*0660*/  IMAD.MOV.U32 R22, RZ, RZ, RZ ;  /* 0x000000ffff167224 */ /* 0x000fe200078e00ff */
[----:B--2---:R-:W-:Y:S02]  /*0670*/  SHF.R.S32.HI R29, RZ, 0x1f, R23 ;  /* 0x0000001fff1d7819 */ /* 0x004fe40000011417 */
[----:B-1-3--:R-:W-:-:S07]  /*0680*/  SHF.R.S32.HI R27, RZ, 0x1f, R25 ;  /* 0x0000001fff1b7819 */ /* 0x00afce0000011419 */
.L_x_7:
[----:B01----:R-:W-:-:S05]  /*0690*/  IMAD.SHL.U32 R17, R24, 0x20, RZ ;  /* 0x0000002018117824 */ /* 0x003fca00078e00ff */
[----:B------:R-:W-:Y:S02]  /*06a0*/  LOP3.LUT R16, R17, 0x1f, R2, 0xf8, !PT ;  /* 0x0000001f11107812 */ /* 0x000fe400078ef802 */
[----:B------:R-:W-:Y:S02]  /*06b0*/  SHF.L.U64.HI R17, R24, 0x5, R22 ;  /* 0x0000000518117819 */ /* 0x000fe40000010216 */
[----:B------:R-:W-:-:S04]  /*06c0*/  ISETP.GE.U32.AND P0, PT, R16, R14, PT ;  /* 0x0000000e1000720c */ /* 0x000fc80003f06070 */
[----:B------:R-:W-:-:S13]  /*06d0*/  ISETP.GE.AND.EX P0, PT, R17, R15, PT, P0 ;  /* 0x0000000f1100720c */ /* 0x000fda0003f06300 */
[----:B------:R-:W-:Y:S05]  /*06e0*/  @P0 BRA `(.L_x_6) ;  /* 0x0000000000540947 */ /* 0x000fea0003800000 */
[----:B------:R-:W0:Y:S01]  /*06f0*/  LDCU.64 UR14, c[0x0][0x380] ;  /* 0x00007000ff0e77ac */ /* 0x000e220008000a00 */
[----:B------:R-:W-:-:S04]  /*0700*/  IMAD R18, R29, R14, RZ ;  /* 0x0000000e1d127224 */ /* 0x000fc800078e02ff */
[C---:B------:R-:W-:Y:S02]  /*0710*/  IMAD R21, R23.reuse, R15, R18 ;  /* 0x0000000f17157224 */ /* 0x040fe400078e0212 */
[----:B------:R-:W-:-:S04]  /*0720*/  IMAD.WIDE.U32 R18, R23, R14, R16 ;  /* 0x0000000e17127225 */ /* 0x000fc800078e0010 */
[----:B------:R-:W-:Y:S01]  /*0730*/  IMAD.IADD R19, R19, 0x1, R21 ;  /* 0x0000000113137824 */ /* 0x000fe200078e0215 */
[----:B0-----:R-:W-:-:S04]  /*0740*/  LEA R20, P0, R18, UR14, 0x2 ;  /* 0x0000000e12147c11 */ /* 0x001fc8000f8010ff */
[----:B------:R-:W-:Y:S01]  /*0750*/  LEA.HI.X R21, R18, UR15, R19, 0x2, P0 ;  /* 0x0000000f12157c11 */ /* 0x000fe200080f1413 */
[----:B------:R-:W0:Y:S05]  /*0760*/  LDCU.64 UR14, c[0x0][0x398] ;  /* 0x00007300ff0e77ac */ /* 0x000e2a0008000a00 */
[----:B------:R-:W2:Y:S01]  /*0770*/  LDG.E.CONSTANT R21, desc[UR6][R20.64] ;  /* 0x0000000614157981 */ /* 0x000ea2000c1e9900 */
[-C--:B------:R-:W-:Y:S02]  /*0780*/  IMAD R26, R27, R14.reuse, RZ ;  /* 0x0000000e1b1a7224 */ /* 0x080fe400078e02ff */
[----:B------:R-:W-:-:S04]  /*0790*/  IMAD.WIDE.U32 R18, R25, R14, R16 ;  /* 0x0000000e19127225 */ /* 0x000fc800078e0010 */
[----:B------:R-:W-:-:S04]  /*07a0*/  IMAD R17, R25, R15, R26 ;  /* 0x0000000f19117224 */ /* 0x000fc800078e021a */
[----:B------:R-:W-:Y:S01]  /*07b0*/  IMAD.IADD R17, R19, 0x1, R17 ;  /* 0x0000000113117824 */ /* 0x000fe200078e0211 */
[----:B0-----:R-:W-:-:S04]  /*07c0*/  LEA R16, P0, R18, UR14, 0x2 ;  /* 0x0000000e12107c11 */ /* 0x001fc8000f8010ff */
[----:B------:R-:W-:Y:S02]  /*07d0*/  LEA.HI.X R17, R18, UR15, R17, 0x2, P0 ;  /* 0x0000000f12117c11 */ /* 0x000fe400080f1411 */
[----:B------:R-:W-:-:S05]  /*07e0*/  IADD3 R24, P0, PT, R24, 0x1, RZ ;  /* 0x0000000118187810 */ /* 0x000fca0007f1e0ff */
[----:B------:R-:W-:Y:S01]  /*07f0*/  IMAD.X R22, RZ, RZ, R22, P0 ;  /* 0x000000ffff167224 */ /* 0x000fe200000e0616 */
[----:B------:R-:W-:-:S04]  /*0800*/  ISETP.NE.U32.AND P0, PT, R24, R4, PT ;  /* 0x000000041800720c */ /* 0x000fc80003f05070 */
[----:B------:R-:W-:Y:S01]  /*0810*/  ISETP.NE.AND.EX P0, PT, R22, R5, PT, P0 ;  /* 0x000000051600720c */ /* 0x000fe20003f05300 */
[----:B--2---:R1:W-:-:S12]  /*0820*/  REDG.E.ADD.F32.FTZ.RN.STRONG.GPU desc[UR6][R16.64], R21 ;  /* 0x00000015100079a6 */ /* 0x0043d8000c12f306 */
[----:B------:R-:W-:Y:S05]  /*0830*/  @P0 BRA `(.L_x_7) ;  /* 0xfffffffc00940947 */ /* 0x000fea000383ffff */
.L_x_6:
[----:B------:R-:W-:Y:S05]  /*0840*/  BSYNC.RECONVERGENT B1 ;  /* 0x0000000000017941 */ /* 0x000fea0003800200 */
.L_x_5:
[----:B------:R-:W-:-:S04]  /*0850*/  PRMT R14, R7, 0x9910, RZ ;  /* 0x00009910070e7816 */ /* 0x000fc800000000ff */
[----:B------:R-:W-:-:S13]  /*0860*/  ISETP.NE.AND P0, PT, R14, 0x2, PT ;  /* 0x000000020e00780c */ /* 0x000fda0003f05270 */
[----:B------:R-:W-:Y:S05]  /*0870*/  @!P0 BRA `(.L_x_1) ;  /* 0x0000005000c48947 */ /* 0x000fea0003800000 */
[----:B------:R-:W-:-:S05]  /*0880*/  IMAD.IADD R9, R0, 0x1, R9 ;  /* 0x0000000100097824 */ /* 0x000fca00078e0209 */
[----:B------:R-:W-:-:S13]  /*0890*/  ISETP.GE.AND P0, PT, R9, R6, PT ;  /* 0x000000060900720c */ /* 0x000fda0003f06270 */
[----:B------:R-:W-:Y:S05]  /*08a0*/  @P0 BRA `(.L_x_1) ;  /* 0x0000005000b80947 */ /* 0x000fea0003800000 */
[C---:B------:R-:W-:Y:S01]  /*08b0*/  IADD3 R10, P0, PT, R8.reuse, R10, RZ ;  /* 0x0000000a080a7210 */ /* 0x040fe20007f1e0ff */
[----:B------:R-:W0:Y:S01]  /*08c0*/  LDC.64 R14, c[0x0][0x3a0] ;  /* 0x0000e800ff0e7b82 */ /* 0x000e220000000a00 */
        /* <DEDUP_REMOVED lines=9> */
[----:B0--3--:R-:W-:-:S07]  /*0960*/  SHF.R.S32.HI R27, RZ, 0x1f, R25 ;  /* 0x0000001fff1b7819 */ /* 0x009fce0000011419 */
.L_x_10:
        /* <DEDUP_REMOVED lines=27> */
.L_x_9:
[----:B------:R-:W-:Y:S05]  /*0b20*/  BSYNC.RECONVERGENT B1 ;  /* 0x0000000000017941 */ /* 0x000fea0003800200 */
.L_x_8:
[----:B------:R-:W-:-:S04]  /*0b30*/  LOP3.LUT R14, R7, 0xffff, RZ, 0xc0, !PT ;  /* 0x0000ffff070e7812 */ /* 0x000fc800078ec0ff */
[----:B------:R-:W-:-:S13]  /*0b40*/  ISETP.GE.U32.AND P0, PT, R14, 0x4, PT ;  /* 0x000000040e00780c */ /* 0x000fda0003f06070 */
[----:B------:R-:W-:Y:S05]  /*0b50*/  @!P0 BRA `(.L_x_1) ;  /* 0x00000050000c8947 */ /* 0x000fea0003800000 */
[----:B------:R-:W-:-:S05]  /*0b60*/  IMAD.IADD R9, R0, 0x1, R9 ;  /* 0x0000000100097824 */ /* 0x000fca00078e0209 */
[----:B------:R-:W-:-:S13]  /*0b70*/  ISETP.GE.AND P0, PT, R9, R6, PT ;  /* 0x000000060900720c */ /* 0x000fda0003f06270 */
[----:B------:R-:W-:Y:S05]  /*0b80*/  @P0 BRA `(.L_x_1) ;  /* 0x0000005000000947 */ /* 0x000fea0003800000 */
[C---:B------:R-:W-:Y:S01]  /*0b90*/  IADD3 R10, P0, PT, R8.reuse, R10, RZ ;  /* 0x0000000a080a7210 */ /* 0x040fe20007f1e0ff */
[----:B------:R-:W1:Y:S01]  /*0ba0*/  LDC.64 R14, c[0x0][0x3a0] ;  /* 0x0000e800ff0e7b82 */ /* 0x000e620000000a00 */
        /* <DEDUP_REMOVED lines=10> */
.L_x_13:
        /* <DEDUP_REMOVED lines=27> */
.L_x_12:
[----:B------:R-:W-:Y:S05]  /*0e00*/  BSYNC.RECONVERGENT B1 ;  /* 0x0000000000017941 */ /* 0x000fea0003800200 */
.L_x_11:
        /* <DEDUP_REMOVED lines=18> */
.L_x_16:
        /* <DEDUP_REMOVED lines=27> */
.L_x_15:
[----:B------:R-:W-:Y:S05]  /*10e0*/  BSYNC.RECONVERGENT B1 ;  /* 0x0000000000017941 */ /* 0x000fea0003800200 */
.L_x_14:
        /* <DEDUP_REMOVED lines=18> */
.L_x_19:
        /* <DEDUP_REMOVED lines=27> */
.L_x_18:
[----:B------:R-:W-:Y:S05]  /*13c0*/  BSYNC.RECONVERGENT B1 ;  /* 0x0000000000017941 */ /* 0x000fea0003800200 */
.L_x_17:
        /* <DEDUP_REMOVED lines=18> */
.L_x_22:
        /* <DEDUP_REMOVED lines=27> */
.L_x_21:
[----:B------:R-:W-:Y:S05]  /*16a0*/  BSYNC.RECONVERGENT B1 ;  /* 0x0000000000017941 */ /* 0x000fea0003800200 */
.L_x_20:
        /* <DEDUP_REMOVED lines=18> */
.L_x_25:
        /* <DEDUP_REMOVED lines=27> */
.L_x_24:
[----:B------:R-:W-:Y:S05]  /*1980*/  BSYNC.RECONVERGENT B1 ;  /* 0x0000000000017941 */ /* 0x000fea0003800200 */
.L_x_23:
        /* <DEDUP_REMOVED lines=18> */
.L_x_28:
        /* <DEDUP_REMOVED lines=27> */
.L_x_27:
[----:B------:R-:W-:Y:S05]  /*1c60*/  BSYNC.RECONVERGENT B1 ;  /* 0x0000000000017941 */ /* 0x000fea0003800200 */
.L_x_26:
        /* <DEDUP_REMOVED lines=18> */
.L_x_31:
        /* <DEDUP_REMOVED lines=27> */
.L_x_30:
[----:B------:R-:W-:Y:S05]  /*1f40*/  BSYNC.RECONVERGENT B1 ;  /* 0x0000000000017941 */ /* 0x000fea0003800200 */
.L_x_29:
        /* <DEDUP_REMOVED lines=18> */
.L_x_34:
        /* <DEDUP_REMOVED lines=27> */
.L_x_33:
[----:B------:R-:W-:Y:S05]  /*2220*/  BSYNC.RECONVERGENT B1 ;  /* 0x0000000000017941 */ /* 0x000fea0003800200 */
.L_x_32:
        /* <DEDUP_REMOVED lines=18> */
.L_x_37:
        /* <DEDUP_REMOVED lines=27> */
.L_x_36:
[----:B------:R-:W-:Y:S05]  /*2500*/  BSYNC.RECONVERGENT B1 ;  /* 0x0000000000017941 */ /* 0x000fea0003800200 */
.L_x_35:
        /* <DEDUP_REMOVED lines=18> */
.L_x_40:
        /* <DEDUP_REMOVED lines=27> */
.L_x_39:
[----:B------:R-:W-:Y:S05]  /*27e0*/  BSYNC.RECONVERGENT B1 ;  /* 0x0000000000017941 */ /* 0x000fea0003800200 */
.L_x_38:
        /* <DEDUP_REMOVED lines=18> */
.L_x_43:
        /* <DEDUP_REMOVED lines=27> */
.L_x_42:
[----:B------:R-:W-:Y:S05]  /*2ac0*/  BSYNC.RECONVERGENT B1 ;  /* 0x0000000000017941 */ /* 0x000fea0003800200 */
.L_x_41:
        /* <DEDUP_REMOVED lines=18> */
.L_x_46:
        /* <DEDUP_REMOVED lines=27> */
.L_x_45:
[----:B------:R-:W-:Y:S05]  /*2da0*/  BSYNC.RECONVERGENT B1 ;  /* 0x0000000000017941 */ /* 0x000fea0003800200 */
.L_x_44:
        /* <DEDUP_REMOVED lines=18> */
.L_x_49:
        /* <DEDUP_REMOVED lines=27> */
.L_x_48:
[----:B------:R-:W-:Y:S05]  /*3080*/  BSYNC.RECONVERGENT B1 ;  /* 0x0000000000017941 */ /* 0x000fea0003800200 */
.L_x_47:
        /* <DEDUP_REMOVED lines=18> */
.L_x_52:
        /* <DEDUP_REMOVED lines=27> */
.L_x_51:
[----:B------:R-:W-:Y:S05]  /*3360*/  BSYNC.RECONVERGENT B1 ;  /* 0x0000000000017941 */ /* 0x000fea0003800200 */
.L_x_50:
        /* <DEDUP_REMOVED lines=18> */
.L_x_55:
        /* <DEDUP_REMOVED lines=27> */
.L_x_54:
[----:B------:R-:W-:Y:S05]  /*3640*/  BSYNC.RECONVERGENT B1 ;  /* 0x0000000000017941 */ /* 0x000fea0003800200 */
.L_x_53:
        /* <DEDUP_REMOVED lines=18> */
.L_x_58:
        /* <DEDUP_REMOVED lines=27> */
.L_x_57:
[----:B------:R-:W-:Y:S05]  /*3920*/  BSYNC.RECONVERGENT B1 ;  /* 0x0000000000017941 */ /* 0x000fea0003800200 */
.L_x_56:
        /* <DEDUP_REMOVED lines=18> */
.L_x_61:
        /* <DEDUP_REMOVED lines=27> */
.L_x_60:
[----:B------:R-:W-:Y:S05]  /*3c00*/  BSYNC.RECONVERGENT B1 ;  /* 0x0000000000017941 */ /* 0x000fea0003800200 */
.L_x_59:
        /* <DEDUP_REMOVED lines=18> */
.L_x_64:
        /* <DEDUP_REMOVED lines=27> */
.L_x_63:
[----:B------:R-:W-:Y:S05]  /*3ee0*/  BSYNC.RECONVERGENT B1 ;  /* 0x0000000000017941 */ /* 0x000fea0003800200 */
.L_x_62:
        /* <DEDUP_REMOVED lines=18> */
.L_x_67:
        /* <DEDUP_REMOVED lines=27> */
.L_x_66:
[----:B------:R-:W-:Y:S05]  /*41c0*/  BSYNC.RECONVERGENT B1 ;  /* 0x0000000000017941 */ /* 0x000fea0003800200 */
.L_x_65:
        /* <DEDUP_REMOVED lines=18> */
.L_x_70:
        /* <DEDUP_REMOVED lines=27> */
.L_x_69:
[----:B------:R-:W-:Y:S05]  /*44a0*/  BSYNC.RECONVERGENT B1 ;  /* 0x0000000000017941 */ /* 0x000fea0003800200 */
.L_x_68:
        /* <DEDUP_REMOVED lines=18> */
.L_x_73:
        /* <DEDUP_REMOVED lines=27> */
.L_x_72:
[----:B------:R-:W-:Y:S05]  /*4780*/  BSYNC.RECONVERGENT B1 ;  /* 0x0000000000017941 */ /* 0x000fea0003800200 */
.L_x_71:
        /* <DEDUP_REMOVED lines=18> */
.L_x_76:
        /* <DEDUP_REMOVED lines=27> */
.L_x_75:
[----:B------:R-:W-:Y:S05]  /*4a60*/  BSYNC.RECONVERGENT B1 ;  /* 0x0000000000017941 */ /* 0x000fea0003800200 */
.L_x_74:
        /* <DEDUP_REMOVED lines=18> */
.L_x_79:
        /* <DEDUP_REMOVED lines=27> */
.L_x_78:
[----:B------:R-:W-:Y:S05]  /*4d40*/  BSYNC.RECONVERGENT B1 ;  /* 0x0000000000017941 */ /* 0x000fea0003800200 */
.L_x_77:
        /* <DEDUP_REMOVED lines=18> */
.L_x_82:
        /* <DEDUP_REMOVED lines=27> */
.L_x_81:
[----:B------:R-:W-:Y:S05]  /*5020*/  BSYNC.RECONVERGENT B1 ;  /* 0x0000000000017941 */ /* 0x000fea0003800200 */
.L_x_80:
        /* <DEDUP_REMOVED lines=18> */
.L_x_85:
        /* <DEDUP_REMOVED lines=27> */
.L_x_84:
[----:B------:R-:W-:Y:S05]  /*5300*/  BSYNC.RECONVERGENT B1 ;  /* 0x0000000000017941 */ /* 0x000fea0003800200 */
.L_x_83:
        /* <DEDUP_REMOVED lines=18> */
.L_x_88:
        /* <DEDUP_REMOVED lines=27> */
.L_x_87:
[----:B------:R-:W-:Y:S05]  /*55e0*/  BSYNC.RECONVERGENT B1 ;  /* 0x0000000000017941 */ /* 0x000fea0003800200 */
.L_x_86:
        /* <DEDUP_REMOVED lines=18> */
.L_x_91:
        /* <DEDUP_REMOVED lines=27> */
.L_x_90:
[----:B------:R-:W-:Y:S05]  /*58c0*/  BSYNC.RECONVERGENT B1 ;  /* 0x0000000000017941 */ /* 0x000fea0003800200 */
.L_x_89:
[----:B------:R-:W-:Y:S01]  /*58d0*/  IMAD.IADD R9, R0, 0x1, R9 ;  /* 0x0000000100097824 */ /* 0x000fe200078e0209 */
[----:B------:R-:W-:-:S04]  /*58e0*/  PRMT R14, R7, 0x9910, RZ ;  /* 0x00009910070e7816 */ /* 0x000fc800000000ff */
[----:B------:R-:W-:Y:S01]  /*58f0*/  ISETP.GE.AND P0, PT, R9, R6, PT ;  /* 0x000000060900720c */ /* 0x000fe20003f06270 */
[----:B------:R-:W-:-:S05]  /*5900*/  IMAD.MOV.U32 R6, RZ, RZ, R14 ;  /* 0x000000ffff067224 */ /* 0x000fca00078e000e */
[----:B------:R-:W-:-:S13]  /*5910*/  ISETP.EQ.OR P0, PT, R6, 0x1e, P0 ;  /* 0x0000001e0600780c */ /* 0x000fda0000702670 */
[----:B------:R-:W-:Y:S05]  /*5920*/  @P0 BRA `(.L_x_1) ;  /* 0x0000000000980947 */ /* 0x000fea0003800000 */
[C---:B------:R-:W-:Y:S02]  /*5930*/  IADD3 R10, P0, PT, R8.reuse, R10, RZ ;  /* 0x0000000a080a7210 */ /* 0x040fe40007f1e0ff */
[----:B------:R-:W-:Y:S02]  /*5940*/  IADD3 R12, P1, PT, R8, R12, RZ ;  /* 0x0000000c080c7210 */ /* 0x000fe40007f3e0ff */
[----:B------:R-:W0:Y:S01]  /*5950*/  LDC.64 R8, c[0x0][0x3a0] ;  /* 0x0000e800ff087b82 */ /* 0x000e220000000a00 */
[----:B------:R-:W-:Y:S02]  /*5960*/  IMAD.X R11, RZ, RZ, R11, P0 ;  /* 0x000000ffff0b7224 */ /* 0x000fe400000e060b */
[----:B------:R-:W-:-:S03]  /*5970*/  IMAD.X R13, RZ, RZ, R13, P1 ;  /* 0x000000ffff0d7224 */ /* 0x000fc600008e060d */
[----:B-1----:R-:W2:Y:S04]  /*5980*/  LDG.E.CONSTANT R17, desc[UR6][R10.64] ;  /* 0x000000060a117981 */ /* 0x002ea8000c1e9900 */
[----:B------:R-:W3:Y:S01]  /*5990*/  LDG.E.CONSTANT R19, desc[UR6][R12.64] ;  /* 0x000000060c137981 */ /* 0x000ee2000c1e9900 */
[----:B------:R-:W-:Y:S02]  /*59a0*/  IMAD.MOV.U32 R25, RZ, RZ, RZ ;  /* 0x000000ffff197224 */ /* 0x000fe400078e00ff */
[----:B------:R-:W-:Y:S01]  /*59b0*/  IMAD.MOV.U32 R6, RZ, RZ, RZ ;  /* 0x000000ffff067224 */ /* 0x000fe200078e00ff */
[----:B--2---:R-:W-:Y:S02]  /*59c0*/  SHF.R.S32.HI R23, RZ, 0x1f, R17 ;  /* 0x0000001fff177819 */ /* 0x004fe40000011411 */
[----:B0--3--:R-:W-:-:S07]  /*59d0*/  SHF.R.S32.HI R21, RZ, 0x1f, R19 ;  /* 0x0000001fff157819 */ /* 0x009fce0000011413 */
.L_x_92:
[----:B------:R-:W-:-:S05]  /*59e0*/  IMAD.SHL.U32 R11, R25, 0x20, RZ ;  /* 0x00000020190b7824 */ /* 0x000fca00078e00ff */
[----:B------:R-:W-:Y:S02]  /*59f0*/  LOP3.LUT R10, R11, 0x1f, R2, 0xf8, !PT ;  /* 0x0000001f0b0a7812 */ /* 0x000fe400078ef802 */
[----:B------:R-:W-:Y:S02]  /*5a00*/  SHF.L.U64.HI R11, R25, 0x5, R6 ;  /* 0x00000005190b7819 */ /* 0x000fe40000010206 */
[----:B------:R-:W-:-:S04]  /*5a10*/  ISETP.GE.U32.AND P0, PT, R10, R8, PT ;  /* 0x000000080a00720c */ /* 0x000fc80003f06070 */
[----:B------:R-:W-:-:S13]  /*5a20*/  ISETP.GE.AND.EX P0, PT, R11, R9, PT, P0 ;  /* 0x000000090b00720c */ /* 0x000fda0003f06300 */
[----:B--2---:R-:W-:Y:S05]  /*5a30*/  @P0 BRA `(.L_x_1) ;  /* 0x0000000000540947 */ /* 0x004fea0003800000 */
        /* <DEDUP_REMOVED lines=21> */
.L_x_1:
[----:B------:R-:W-:Y:S05]  /*5b90*/  BSYNC.RECONVERGENT B0 ;  /* 0x0000000000007941 */ /* 0x000fea0003800200 */
.L_x_0:
[----:B------:R-:W-:-:S06]  /*5ba0*/  UIADD3 UR5, UPT, UPT, UR4, 0x1, URZ ;  /* 0x0000000104057890 */ /* 0x000fcc000fffe0ff */
[----:B------:R-:W-:-:S13]  /*5bb0*/  ISETP.NE.AND P0, PT, R3, UR5, PT ;  /* 0x0000000503007c0c */ /* 0x000fda000bf05270 */
[----:B------:R-:W-:Y:S05]  /*5bc0*/  @!P0 EXIT ;  /* 0x000000000000894d */ /* 0x000fea0003800000 */
[----:B------:R-:W3:Y:S01]  /*5bd0*/  LDCU UR10, c[0x0][0x3a8] ;  /* 0x00007500ff0a77ac */ /* 0x000ee20008000800 */
[----:B------:R-:W-:Y:S02]  /*5be0*/  UMOV UR4, UR5 ;  /* 0x0000000500047c82 */ /* 0x000fe40008000000 */
[----:B------:R-:W-:-:S04]  /*5bf0*/  UIMAD UR5, UR4, UR9, UR8 ;  /* 0x00000009040572a4 */ /* 0x000fc8000f8e0208 */
[----:B------:R-:W-:-:S06]  /*5c00*/  USHF.L.U32 UR5, UR5, 0x4, URZ ;  /* 0x0000000405057899 */ /* 0x000fcc00080006ff */
[----:B------:R-:W-:Y:S01]  /*5c10*/  IMAD.U32 R9, RZ, RZ, UR5 ;  /* 0x00000005ff097e24 */ /* 0x000fe2000f8e00ff */
[----:B---3--:R-:W-:-:S09]  /*5c20*/  UISETP.GE.AND UP0, UPT, UR5, UR10, UPT ;  /* 0x0000000a0500728c */ /* 0x008fd2000bf06270 */
[----:B------:R-:W-:Y:S05]  /*5c30*/  BRA.U !UP0, `(.L_x_93) ;  /* 0xffffffa508907547 */ /* 0x000fea000b83ffff */
[----:B------:R-:W-:Y:S05]  /*5c40*/  EXIT ;  /* 0x000000000000794d */ /* 0x000fea0003800000 */
        .weak           $__internal_0_$__cuda_sm20_div_u16
        .type           $__internal_0_$__cuda_sm20_div_u16,@function
        .size           $__internal_0_$__cuda_sm20_div_u16,(.L_x_95 - $__internal_0_$__cuda_sm20_div_u16)
$__internal_0_$__cuda_sm20_div_u16:
[----:B------:R-:W0:Y:S01]  /*5c50*/  I2F.U16 R3, R2 ;  /* 0x0000000200037306 */ /* 0x000e220000101000 */
[----:B------:R-:W-:-:S07]  /*5c60*/  IMAD.MOV.U32 R5, RZ, RZ, 0x4b800000 ;  /* 0x4b800000ff057424 */ /* 0x000fce00078e00ff */
[----:B------:R-:W-:Y:S01]  /*5c70*/  I2F.U16.RZ R4, R4 ;  /* 0x0000000400047306 */ /* 0x000fe2000010d000 */
[C---:B0-----:R-:W-:Y:S02]  /*5c80*/  FSETP.GEU.AND P1, PT, |R3|.reuse, 1.175494350822287508e-38, PT ;  /* 0x008000000300780b */ /* 0x041fe40003f2e200 */
[----:B------:R-:W-:Y:S02]  /*5c90*/  FSETP.GT.AND P0, PT, |R3|, 8.50705917302346158658e+37, PT ;  /* 0x7e8000000300780b */ /* 0x000fe40003f04200 */
[----:B------:R-:W-:-:S04]  /*5ca0*/  FSEL R5, R5, 1, !P1 ;  /* 0x3f80000005057808 */ /* 0x000fc80004800000 */
[----:B------:R-:W-:Y:S02]  /*5cb0*/  FSEL R6, R5, 0.25, !P0 ;  /* 0x3e80000005067808 */ /* 0x000fe40004000000 */
[----:B------:R-:W-:Y:S01]  /*5cc0*/  ISETP.NE.U32.AND P0, PT, R2, RZ, PT ;  /* 0x000000ff0200720c */ /* 0x000fe20003f05070 */
[----:B------:R-:W-:Y:S02]  /*5cd0*/  IMAD.MOV.U32 R2, RZ, RZ, R8 ;  /* 0x000000ffff027224 */ /* 0x000fe400078e0008 */
[----:B------:R-:W-:-:S06]  /*5ce0*/  FMUL R5, R3, R6 ;  /* 0x0000000603057220 */ /* 0x000fcc0000400000 */
[----:B------:R-:W0:Y:S02]  /*5cf0*/  MUFU.RCP R5, R5 ;  /* 0x0000000500057308 */ /* 0x000e240000001000 */
[----:B0-----:R-:W-:-:S04]  /*5d00*/  FMUL R6, R6, R5 ;  /* 0x0000000506067220 */ /* 0x001fc80000400000 */
[----:B------:R-:W-:-:S04]  /*5d10*/  VIADD R3, R6, 0x2 ;  /* 0x0000000206037836 */ /* 0x000fc80000000000 */
[----:B------:R-:W-:Y:S01]  /*5d20*/  FMUL.RZ R6, R4, R3 ;  /* 0x0000000304067220 */ /* 0x000fe2000040c000 */
[----:B------:R-:W-:-:S05]  /*5d30*/  IMAD.MOV.U32 R3, RZ, RZ, 0x0 ;  /* 0x00000000ff037424 */ /* 0x000fca00078e00ff */
[----:B------:R-:W0:Y:S02]  /*5d40*/  F2I.U32.TRUNC.NTZ R6, R6 ;  /* 0x0000000600067305 */ /* 0x000e24000020f000 */
[----:B0-----:R-:W-:Y:S01]  /*5d50*/  LOP3.LUT R7, R6, 0xffff, RZ, 0xc0, !PT ;  /* 0x0000ffff06077812 */ /* 0x001fe200078ec0ff */
[----:B------:R-:W-:Y:S01]  /*5d60*/  @!P0 IMAD.MOV.U32 R7, RZ, RZ, -0x1 ;  /* 0xffffffffff078424 */ /* 0x000fe200078e00ff */
[----:B------:R-:W-:Y:S06]  /*5d70*/  RET.REL.NODEC R2 `(_Z26gpu_pooling_forward_kernelIfLi32ELi16EEvPKT_PKiS4_PS0_li) ;  /* 0xffffffa002a07950 */ /* 0x000fec0003c3ffff */
.L_x_94:
[----:B------:R-:W-:-:S00]  /*5d80*/  BRA `(.L_x_94) ;  /* 0xfffffffc00fc7947 */ /* 0x000fc0000383ffff */
[----:B------:R-:W-:-:S00]  /*5d90*/  NOP ;  /* 0x0000000000007918 */ /* 0x000fc00000000000 */
        /* <DEDUP_REMOVED lines=14> */
.L_x_95:


//--------------------- .nv.shared.reserved.0     --------------------------
	.section	.nv.shared.reserved.0,"aw",@nobits
	.weak		__nv_reservedSMEM_offset_0_alias
	.size		__nv_reservedSMEM_offset_0_alias, 0, 64
	.other		__nv_reservedSMEM_offset_0_alias,@"STO_CUDA_RESERVED_SHARED STV_DEFAULT"
__nv_reservedSMEM_offset_0_alias:
	.zero		0
	.zero		64


//--------------------- .nv.constant0._Z26gpu_pooling_forward_kernelIfLi32ELi16EEvPKT_PKiS4_PS0_li --------------------------
	.section	.nv.constant0._Z26gpu_pooling_forward_kernelIfLi32ELi16EEvPKT_PKiS4_PS0_li,"a",@progbits
	.sectionflags	@""
	.align	4
.nv.constant0._Z26gpu_pooling_forward_kernelIfLi32ELi16EEvPKT_PKiS4_PS0_li:
	.zero		940


//--------------------- SYMBOLS --------------------------

	.type		.nv.reservedSmem.offset0,@object
	.size		.nv.reservedSmem.offset0,0x4
